//
// Generated by NVIDIA NVVM Compiler
//
// Compiler Build ID: CL-36424714
// Cuda compilation tools, release 13.0, V13.0.88
// Based on NVVM 20.0.0
//

.version 9.0
.target sm_100
.address_size 64

	// .globl	_Z23sgemmLab4RegSplitTilingILi128ELi128ELi8ELi4ELi4ELi2ELi2EEviiifPKfS1_fPf
// _ZZ23sgemmLab4RegSplitTilingILi128ELi128ELi8ELi4ELi4ELi2ELi2EEviiifPKfS1_fPfE2As has been demoted
// _ZZ23sgemmLab4RegSplitTilingILi128ELi128ELi8ELi4ELi4ELi2ELi2EEviiifPKfS1_fPfE2Bs has been demoted
// _ZZ23sgemmLab4RegSplitTilingILi64ELi64ELi8ELi4ELi4ELi2ELi2EEviiifPKfS1_fPfE2As has been demoted
// _ZZ23sgemmLab4RegSplitTilingILi64ELi64ELi8ELi4ELi4ELi2ELi2EEviiifPKfS1_fPfE2Bs has been demoted

.visible .entry _Z23sgemmLab4RegSplitTilingILi128ELi128ELi8ELi4ELi4ELi2ELi2EEviiifPKfS1_fPf(
	.param .u32 _Z23sgemmLab4RegSplitTilingILi128ELi128ELi8ELi4ELi4ELi2ELi2EEviiifPKfS1_fPf_param_0,
	.param .u32 _Z23sgemmLab4RegSplitTilingILi128ELi128ELi8ELi4ELi4ELi2ELi2EEviiifPKfS1_fPf_param_1,
	.param .u32 _Z23sgemmLab4RegSplitTilingILi128ELi128ELi8ELi4ELi4ELi2ELi2EEviiifPKfS1_fPf_param_2,
	.param .f32 _Z23sgemmLab4RegSplitTilingILi128ELi128ELi8ELi4ELi4ELi2ELi2EEviiifPKfS1_fPf_param_3,
	.param .u64 .ptr .align 1 _Z23sgemmLab4RegSplitTilingILi128ELi128ELi8ELi4ELi4ELi2ELi2EEviiifPKfS1_fPf_param_4,
	.param .u64 .ptr .align 1 _Z23sgemmLab4RegSplitTilingILi128ELi128ELi8ELi4ELi4ELi2ELi2EEviiifPKfS1_fPf_param_5,
	.param .f32 _Z23sgemmLab4RegSplitTilingILi128ELi128ELi8ELi4ELi4ELi2ELi2EEviiifPKfS1_fPf_param_6,
	.param .u64 .ptr .align 1 _Z23sgemmLab4RegSplitTilingILi128ELi128ELi8ELi4ELi4ELi2ELi2EEviiifPKfS1_fPf_param_7
)
.maxntid 256
.minnctapersm 1
{
	.reg .pred 	%p<4>;
	.reg .b32 	%r<70>;
	.reg .b32 	%f<669>;
	.reg .b64 	%rd<87>;
	// demoted variable
	.shared .align 4 .b8 _ZZ23sgemmLab4RegSplitTilingILi128ELi128ELi8ELi4ELi4ELi2ELi2EEviiifPKfS1_fPfE2As[4096];
	// demoted variable
	.shared .align 4 .b8 _ZZ23sgemmLab4RegSplitTilingILi128ELi128ELi8ELi4ELi4ELi2ELi2EEviiifPKfS1_fPfE2Bs[4096];
	ld.param.u32 	%r16, [_Z23sgemmLab4RegSplitTilingILi128ELi128ELi8ELi4ELi4ELi2ELi2EEviiifPKfS1_fPf_param_1];
	ld.param.u32 	%r17, [_Z23sgemmLab4RegSplitTilingILi128ELi128ELi8ELi4ELi4ELi2ELi2EEviiifPKfS1_fPf_param_2];
	ld.param.f32 	%f257, [_Z23sgemmLab4RegSplitTilingILi128ELi128ELi8ELi4ELi4ELi2ELi2EEviiifPKfS1_fPf_param_3];
	ld.param.u64 	%rd8, [_Z23sgemmLab4RegSplitTilingILi128ELi128ELi8ELi4ELi4ELi2ELi2EEviiifPKfS1_fPf_param_4];
	ld.param.u64 	%rd9, [_Z23sgemmLab4RegSplitTilingILi128ELi128ELi8ELi4ELi4ELi2ELi2EEviiifPKfS1_fPf_param_5];
	ld.param.f32 	%f258, [_Z23sgemmLab4RegSplitTilingILi128ELi128ELi8ELi4ELi4ELi2ELi2EEviiifPKfS1_fPf_param_6];
	ld.param.u64 	%rd7, [_Z23sgemmLab4RegSplitTilingILi128ELi128ELi8ELi4ELi4ELi2ELi2EEviiifPKfS1_fPf_param_7];
	cvta.to.global.u64 	%rd10, %rd8;
	cvta.to.global.u64 	%rd11, %rd9;
	mov.u32 	%r1, %tid.x;
	and.b32  	%r2, %r1, 15;
	shr.u32 	%r3, %r1, 4;
	mov.u32 	%r18, %ctaid.y;
	mov.u32 	%r19, %ctaid.x;
	shl.b32 	%r20, %r18, 7;
	mul.lo.s32 	%r21, %r17, %r20;
	mul.wide.s32 	%rd12, %r21, 4;
	add.s64 	%rd85, %rd10, %rd12;
	shl.b32 	%r22, %r19, 7;
	mul.wide.u32 	%rd13, %r22, 4;
	add.s64 	%rd86, %rd11, %rd13;
	mad.lo.s32 	%r4, %r16, %r20, %r22;
	setp.lt.s32 	%p1, %r17, 1;
	mov.f32 	%f605, 0f00000000;
	mov.f32 	%f606, %f605;
	mov.f32 	%f607, %f605;
	mov.f32 	%f608, %f605;
	mov.f32 	%f609, %f605;
	mov.f32 	%f610, %f605;
	mov.f32 	%f611, %f605;
	mov.f32 	%f612, %f605;
	mov.f32 	%f613, %f605;
	mov.f32 	%f614, %f605;
	mov.f32 	%f615, %f605;
	mov.f32 	%f616, %f605;
	mov.f32 	%f617, %f605;
	mov.f32 	%f618, %f605;
	mov.f32 	%f619, %f605;
	mov.f32 	%f620, %f605;
	mov.f32 	%f621, %f605;
	mov.f32 	%f622, %f605;
	mov.f32 	%f623, %f605;
	mov.f32 	%f624, %f605;
	mov.f32 	%f625, %f605;
	mov.f32 	%f626, %f605;
	mov.f32 	%f627, %f605;
	mov.f32 	%f628, %f605;
	mov.f32 	%f629, %f605;
	mov.f32 	%f630, %f605;
	mov.f32 	%f631, %f605;
	mov.f32 	%f632, %f605;
	mov.f32 	%f633, %f605;
	mov.f32 	%f634, %f605;
	mov.f32 	%f635, %f605;
	mov.f32 	%f636, %f605;
	mov.f32 	%f637, %f605;
	mov.f32 	%f638, %f605;
	mov.f32 	%f639, %f605;
	mov.f32 	%f640, %f605;
	mov.f32 	%f641, %f605;
	mov.f32 	%f642, %f605;
	mov.f32 	%f643, %f605;
	mov.f32 	%f644, %f605;
	mov.f32 	%f645, %f605;
	mov.f32 	%f646, %f605;
	mov.f32 	%f647, %f605;
	mov.f32 	%f648, %f605;
	mov.f32 	%f649, %f605;
	mov.f32 	%f650, %f605;
	mov.f32 	%f651, %f605;
	mov.f32 	%f652, %f605;
	mov.f32 	%f653, %f605;
	mov.f32 	%f654, %f605;
	mov.f32 	%f655, %f605;
	mov.f32 	%f656, %f605;
	mov.f32 	%f657, %f605;
	mov.f32 	%f658, %f605;
	mov.f32 	%f659, %f605;
	mov.f32 	%f660, %f605;
	mov.f32 	%f661, %f605;
	mov.f32 	%f662, %f605;
	mov.f32 	%f663, %f605;
	mov.f32 	%f664, %f605;
	mov.f32 	%f665, %f605;
	mov.f32 	%f666, %f605;
	mov.f32 	%f667, %f605;
	mov.f32 	%f668, %f605;
	@%p1 bra 	$L__BB0_5;
	shl.b32 	%r24, %r1, 2;
	and.b32  	%r25, %r24, 124;
	shr.u32 	%r26, %r1, 5;
	and.b32  	%r27, %r24, 4;
	shr.u32 	%r28, %r1, 1;
	mad.lo.s32 	%r5, %r17, %r28, %r27;
	shl.b32 	%r29, %r28, 2;
	shl.b32 	%r30, %r1, 11;
	and.b32  	%r31, %r30, 2048;
	or.b32  	%r32, %r31, %r29;
	mov.u32 	%r33, _ZZ23sgemmLab4RegSplitTilingILi128ELi128ELi8ELi4ELi4ELi2ELi2EEviiifPKfS1_fPfE2As;
	add.s32 	%r6, %r33, %r32;
	shl.b32 	%r34, %r1, 4;
	and.b32  	%r35, %r34, 496;
	shl.b32 	%r36, %r26, 9;
	or.b32  	%r37, %r36, %r35;
	mov.u32 	%r38, _ZZ23sgemmLab4RegSplitTilingILi128ELi128ELi8ELi4ELi4ELi2ELi2EEviiifPKfS1_fPfE2Bs;
	add.s32 	%r7, %r38, %r37;
	mad.lo.s32 	%r8, %r16, %r26, %r25;
	shl.b32 	%r9, %r3, 2;
	shl.b32 	%r10, %r2, 2;
	shl.b32 	%r11, %r16, 3;
	mov.b32 	%r68, 0;
	mov.f32 	%f605, 0f00000000;
	mul.wide.u32 	%rd14, %r5, 4;
	mul.wide.u32 	%rd16, %r8, 4;
	mul.wide.s32 	%rd18, %r11, 4;
$L__BB0_2:
	add.s64 	%rd15, %rd85, %rd14;
	ld.global.v4.f32 	{%f261, %f262, %f263, %f264}, [%rd15];
	st.shared.f32 	[%r6], %f261;
	st.shared.f32 	[%r6+512], %f262;
	st.shared.f32 	[%r6+1024], %f263;
	st.shared.f32 	[%r6+1536], %f264;
	add.s64 	%rd17, %rd86, %rd16;
	ld.global.v4.f32 	{%f265, %f266, %f267, %f268}, [%rd17];
	st.shared.v4.f32 	[%r7], {%f265, %f266, %f267, %f268};
	bar.sync 	0;
	mov.b32 	%r69, 0;
$L__BB0_3:
	shl.b32 	%r40, %r69, 7;
	or.b32  	%r41, %r9, %r40;
	shl.b32 	%r42, %r41, 2;
	add.s32 	%r44, %r33, %r42;
	ld.shared.v4.f32 	{%f269, %f270, %f271, %f272}, [%r44];
	ld.shared.v4.f32 	{%f273, %f274, %f275, %f276}, [%r44+256];
	or.b32  	%r45, %r10, %r40;
	shl.b32 	%r46, %r45, 2;
	add.s32 	%r48, %r38, %r46;
	ld.shared.v4.f32 	{%f277, %f278, %f279, %f280}, [%r48];
	ld.shared.v4.f32 	{%f281, %f282, %f283, %f284}, [%r48+256];
	fma.rn.f32 	%f668, %f269, %f277, %f668;
	fma.rn.f32 	%f667, %f269, %f278, %f667;
	fma.rn.f32 	%f666, %f269, %f279, %f666;
	fma.rn.f32 	%f665, %f269, %f280, %f665;
	fma.rn.f32 	%f664, %f269, %f281, %f664;
	fma.rn.f32 	%f663, %f269, %f282, %f663;
	fma.rn.f32 	%f662, %f269, %f283, %f662;
	fma.rn.f32 	%f661, %f269, %f284, %f661;
	fma.rn.f32 	%f660, %f270, %f277, %f660;
	fma.rn.f32 	%f659, %f270, %f278, %f659;
	fma.rn.f32 	%f658, %f270, %f279, %f658;
	fma.rn.f32 	%f657, %f270, %f280, %f657;
	fma.rn.f32 	%f656, %f270, %f281, %f656;
	fma.rn.f32 	%f655, %f270, %f282, %f655;
	fma.rn.f32 	%f654, %f270, %f283, %f654;
	fma.rn.f32 	%f653, %f270, %f284, %f653;
	fma.rn.f32 	%f652, %f271, %f277, %f652;
	fma.rn.f32 	%f651, %f271, %f278, %f651;
	fma.rn.f32 	%f650, %f271, %f279, %f650;
	fma.rn.f32 	%f649, %f271, %f280, %f649;
	fma.rn.f32 	%f648, %f271, %f281, %f648;
	fma.rn.f32 	%f647, %f271, %f282, %f647;
	fma.rn.f32 	%f646, %f271, %f283, %f646;
	fma.rn.f32 	%f645, %f271, %f284, %f645;
	fma.rn.f32 	%f644, %f272, %f277, %f644;
	fma.rn.f32 	%f643, %f272, %f278, %f643;
	fma.rn.f32 	%f642, %f272, %f279, %f642;
	fma.rn.f32 	%f641, %f272, %f280, %f641;
	fma.rn.f32 	%f640, %f272, %f281, %f640;
	fma.rn.f32 	%f639, %f272, %f282, %f639;
	fma.rn.f32 	%f638, %f272, %f283, %f638;
	fma.rn.f32 	%f637, %f272, %f284, %f637;
	fma.rn.f32 	%f636, %f273, %f277, %f636;
	fma.rn.f32 	%f635, %f273, %f278, %f635;
	fma.rn.f32 	%f634, %f273, %f279, %f634;
	fma.rn.f32 	%f633, %f273, %f280, %f633;
	fma.rn.f32 	%f632, %f273, %f281, %f632;
	fma.rn.f32 	%f631, %f273, %f282, %f631;
	fma.rn.f32 	%f630, %f273, %f283, %f630;
	fma.rn.f32 	%f629, %f273, %f284, %f629;
	fma.rn.f32 	%f628, %f274, %f277, %f628;
	fma.rn.f32 	%f627, %f274, %f278, %f627;
	fma.rn.f32 	%f626, %f274, %f279, %f626;
	fma.rn.f32 	%f625, %f274, %f280, %f625;
	fma.rn.f32 	%f624, %f274, %f281, %f624;
	fma.rn.f32 	%f623, %f274, %f282, %f623;
	fma.rn.f32 	%f622, %f274, %f283, %f622;
	fma.rn.f32 	%f621, %f274, %f284, %f621;
	fma.rn.f32 	%f620, %f275, %f277, %f620;
	fma.rn.f32 	%f619, %f275, %f278, %f619;
	fma.rn.f32 	%f618, %f275, %f279, %f618;
	fma.rn.f32 	%f617, %f275, %f280, %f617;
	fma.rn.f32 	%f616, %f275, %f281, %f616;
	fma.rn.f32 	%f615, %f275, %f282, %f615;
	fma.rn.f32 	%f614, %f275, %f283, %f614;
	fma.rn.f32 	%f613, %f275, %f284, %f613;
	fma.rn.f32 	%f612, %f276, %f277, %f612;
	fma.rn.f32 	%f611, %f276, %f278, %f611;
	fma.rn.f32 	%f610, %f276, %f279, %f610;
	fma.rn.f32 	%f609, %f276, %f280, %f609;
	fma.rn.f32 	%f608, %f276, %f281, %f608;
	fma.rn.f32 	%f607, %f276, %f282, %f607;
	fma.rn.f32 	%f606, %f276, %f283, %f606;
	fma.rn.f32 	%f605, %f276, %f284, %f605;
	add.s32 	%r69, %r69, 1;
	setp.ne.s32 	%p2, %r69, 8;
	@%p2 bra 	$L__BB0_3;
	bar.sync 	0;
	add.s64 	%rd85, %rd85, 32;
	add.s64 	%rd86, %rd86, %rd18;
	add.s32 	%r68, %r68, 8;
	setp.lt.s32 	%p3, %r68, %r17;
	@%p3 bra 	$L__BB0_2;
$L__BB0_5:
	cvt.s64.s32 	%rd19, %r4;
	cvta.to.global.u64 	%rd20, %rd7;
	shl.b32 	%r49, %r2, 2;
	mul.lo.s32 	%r50, %r3, %r16;
	shl.b32 	%r51, %r50, 2;
	add.s32 	%r52, %r51, %r49;
	cvt.s64.s32 	%rd21, %r52;
	add.s64 	%rd22, %rd21, %rd19;
	shl.b64 	%rd23, %rd22, 2;
	add.s64 	%rd24, %rd20, %rd23;
	ld.global.v4.f32 	{%f285, %f286, %f287, %f288}, [%rd24];
	mul.f32 	%f289, %f258, %f285;
	fma.rn.f32 	%f290, %f257, %f668, %f289;
	mul.f32 	%f291, %f258, %f286;
	fma.rn.f32 	%f292, %f257, %f667, %f291;
	mul.f32 	%f293, %f258, %f287;
	fma.rn.f32 	%f294, %f257, %f666, %f293;
	mul.f32 	%f295, %f258, %f288;
	fma.rn.f32 	%f296, %f257, %f665, %f295;
	st.global.v4.f32 	[%rd24], {%f290, %f292, %f294, %f296};
	add.s32 	%r53, %r52, 64;
	cvt.s64.s32 	%rd25, %r53;
	add.s64 	%rd26, %rd25, %rd19;
	shl.b64 	%rd27, %rd26, 2;
	add.s64 	%rd28, %rd20, %rd27;
	ld.global.v4.f32 	{%f297, %f298, %f299, %f300}, [%rd28];
	mul.f32 	%f301, %f258, %f297;
	fma.rn.f32 	%f302, %f257, %f664, %f301;
	mul.f32 	%f303, %f258, %f298;
	fma.rn.f32 	%f304, %f257, %f663, %f303;
	mul.f32 	%f305, %f258, %f299;
	fma.rn.f32 	%f306, %f257, %f662, %f305;
	mul.f32 	%f307, %f258, %f300;
	fma.rn.f32 	%f308, %f257, %f661, %f307;
	st.global.v4.f32 	[%rd28], {%f302, %f304, %f306, %f308};
	add.s32 	%r54, %r52, %r16;
	cvt.s64.s32 	%rd29, %r54;
	add.s64 	%rd30, %rd29, %rd19;
	shl.b64 	%rd31, %rd30, 2;
	add.s64 	%rd32, %rd20, %rd31;
	ld.global.v4.f32 	{%f309, %f310, %f311, %f312}, [%rd32];
	mul.f32 	%f313, %f258, %f309;
	fma.rn.f32 	%f314, %f257, %f660, %f313;
	mul.f32 	%f315, %f258, %f310;
	fma.rn.f32 	%f316, %f257, %f659, %f315;
	mul.f32 	%f317, %f258, %f311;
	fma.rn.f32 	%f318, %f257, %f658, %f317;
	mul.f32 	%f319, %f258, %f312;
	fma.rn.f32 	%f320, %f257, %f657, %f319;
	st.global.v4.f32 	[%rd32], {%f314, %f316, %f318, %f320};
	add.s32 	%r55, %r53, %r16;
	cvt.s64.s32 	%rd33, %r55;
	add.s64 	%rd34, %rd33, %rd19;
	shl.b64 	%rd35, %rd34, 2;
	add.s64 	%rd36, %rd20, %rd35;
	ld.global.v4.f32 	{%f321, %f322, %f323, %f324}, [%rd36];
	mul.f32 	%f325, %f258, %f321;
	fma.rn.f32 	%f326, %f257, %f656, %f325;
	mul.f32 	%f327, %f258, %f322;
	fma.rn.f32 	%f328, %f257, %f655, %f327;
	mul.f32 	%f329, %f258, %f323;
	fma.rn.f32 	%f330, %f257, %f654, %f329;
	mul.f32 	%f331, %f258, %f324;
	fma.rn.f32 	%f332, %f257, %f653, %f331;
	st.global.v4.f32 	[%rd36], {%f326, %f328, %f330, %f332};
	add.s32 	%r56, %r54, %r16;
	cvt.s64.s32 	%rd37, %r56;
	add.s64 	%rd38, %rd37, %rd19;
	shl.b64 	%rd39, %rd38, 2;
	add.s64 	%rd40, %rd20, %rd39;
	ld.global.v4.f32 	{%f333, %f334, %f335, %f336}, [%rd40];
	mul.f32 	%f337, %f258, %f333;
	fma.rn.f32 	%f338, %f257, %f652, %f337;
	mul.f32 	%f339, %f258, %f334;
	fma.rn.f32 	%f340, %f257, %f651, %f339;
	mul.f32 	%f341, %f258, %f335;
	fma.rn.f32 	%f342, %f257, %f650, %f341;
	mul.f32 	%f343, %f258, %f336;
	fma.rn.f32 	%f344, %f257, %f649, %f343;
	st.global.v4.f32 	[%rd40], {%f338, %f340, %f342, %f344};
	add.s32 	%r57, %r55, %r16;
	cvt.s64.s32 	%rd41, %r57;
	add.s64 	%rd42, %rd41, %rd19;
	shl.b64 	%rd43, %rd42, 2;
	add.s64 	%rd44, %rd20, %rd43;
	ld.global.v4.f32 	{%f345, %f346, %f347, %f348}, [%rd44];
	mul.f32 	%f349, %f258, %f345;
	fma.rn.f32 	%f350, %f257, %f648, %f349;
	mul.f32 	%f351, %f258, %f346;
	fma.rn.f32 	%f352, %f257, %f647, %f351;
	mul.f32 	%f353, %f258, %f347;
	fma.rn.f32 	%f354, %f257, %f646, %f353;
	mul.f32 	%f355, %f258, %f348;
	fma.rn.f32 	%f356, %f257, %f645, %f355;
	st.global.v4.f32 	[%rd44], {%f350, %f352, %f354, %f356};
	add.s32 	%r58, %r56, %r16;
	cvt.s64.s32 	%rd45, %r58;
	add.s64 	%rd46, %rd45, %rd19;
	shl.b64 	%rd47, %rd46, 2;
	add.s64 	%rd48, %rd20, %rd47;
	ld.global.v4.f32 	{%f357, %f358, %f359, %f360}, [%rd48];
	mul.f32 	%f361, %f258, %f357;
	fma.rn.f32 	%f362, %f257, %f644, %f361;
	mul.f32 	%f363, %f258, %f358;
	fma.rn.f32 	%f364, %f257, %f643, %f363;
	mul.f32 	%f365, %f258, %f359;
	fma.rn.f32 	%f366, %f257, %f642, %f365;
	mul.f32 	%f367, %f258, %f360;
	fma.rn.f32 	%f368, %f257, %f641, %f367;
	st.global.v4.f32 	[%rd48], {%f362, %f364, %f366, %f368};
	add.s32 	%r59, %r57, %r16;
	cvt.s64.s32 	%rd49, %r59;
	add.s64 	%rd50, %rd49, %rd19;
	shl.b64 	%rd51, %rd50, 2;
	add.s64 	%rd52, %rd20, %rd51;
	ld.global.v4.f32 	{%f369, %f370, %f371, %f372}, [%rd52];
	mul.f32 	%f373, %f258, %f369;
	fma.rn.f32 	%f374, %f257, %f640, %f373;
	mul.f32 	%f375, %f258, %f370;
	fma.rn.f32 	%f376, %f257, %f639, %f375;
	mul.f32 	%f377, %f258, %f371;
	fma.rn.f32 	%f378, %f257, %f638, %f377;
	mul.f32 	%f379, %f258, %f372;
	fma.rn.f32 	%f380, %f257, %f637, %f379;
	st.global.v4.f32 	[%rd52], {%f374, %f376, %f378, %f380};
	mad.lo.s32 	%r60, %r16, 61, %r58;
	cvt.s64.s32 	%rd53, %r60;
	add.s64 	%rd54, %rd53, %rd19;
	shl.b64 	%rd55, %rd54, 2;
	add.s64 	%rd56, %rd20, %rd55;
	ld.global.v4.f32 	{%f381, %f382, %f383, %f384}, [%rd56];
	mul.f32 	%f385, %f258, %f381;
	fma.rn.f32 	%f386, %f257, %f636, %f385;
	mul.f32 	%f387, %f258, %f382;
	fma.rn.f32 	%f388, %f257, %f635, %f387;
	mul.f32 	%f389, %f258, %f383;
	fma.rn.f32 	%f390, %f257, %f634, %f389;
	mul.f32 	%f391, %f258, %f384;
	fma.rn.f32 	%f392, %f257, %f633, %f391;
	st.global.v4.f32 	[%rd56], {%f386, %f388, %f390, %f392};
	add.s32 	%r61, %r60, 64;
	cvt.s64.s32 	%rd57, %r61;
	add.s64 	%rd58, %rd57, %rd19;
	shl.b64 	%rd59, %rd58, 2;
	add.s64 	%rd60, %rd20, %rd59;
	ld.global.v4.f32 	{%f393, %f394, %f395, %f396}, [%rd60];
	mul.f32 	%f397, %f258, %f393;
	fma.rn.f32 	%f398, %f257, %f632, %f397;
	mul.f32 	%f399, %f258, %f394;
	fma.rn.f32 	%f400, %f257, %f631, %f399;
	mul.f32 	%f401, %f258, %f395;
	fma.rn.f32 	%f402, %f257, %f630, %f401;
	mul.f32 	%f403, %f258, %f396;
	fma.rn.f32 	%f404, %f257, %f629, %f403;
	st.global.v4.f32 	[%rd60], {%f398, %f400, %f402, %f404};
	add.s32 	%r62, %r60, %r16;
	cvt.s64.s32 	%rd61, %r62;
	add.s64 	%rd62, %rd61, %rd19;
	shl.b64 	%rd63, %rd62, 2;
	add.s64 	%rd64, %rd20, %rd63;
	ld.global.v4.f32 	{%f405, %f406, %f407, %f408}, [%rd64];
	mul.f32 	%f409, %f258, %f405;
	fma.rn.f32 	%f410, %f257, %f628, %f409;
	mul.f32 	%f411, %f258, %f406;
	fma.rn.f32 	%f412, %f257, %f627, %f411;
	mul.f32 	%f413, %f258, %f407;
	fma.rn.f32 	%f414, %f257, %f626, %f413;
	mul.f32 	%f415, %f258, %f408;
	fma.rn.f32 	%f416, %f257, %f625, %f415;
	st.global.v4.f32 	[%rd64], {%f410, %f412, %f414, %f416};
	add.s32 	%r63, %r61, %r16;
	cvt.s64.s32 	%rd65, %r63;
	add.s64 	%rd66, %rd65, %rd19;
	shl.b64 	%rd67, %rd66, 2;
	add.s64 	%rd68, %rd20, %rd67;
	ld.global.v4.f32 	{%f417, %f418, %f419, %f420}, [%rd68];
	mul.f32 	%f421, %f258, %f417;
	fma.rn.f32 	%f422, %f257, %f624, %f421;
	mul.f32 	%f423, %f258, %f418;
	fma.rn.f32 	%f424, %f257, %f623, %f423;
	mul.f32 	%f425, %f258, %f419;
	fma.rn.f32 	%f426, %f257, %f622, %f425;
	mul.f32 	%f427, %f258, %f420;
	fma.rn.f32 	%f428, %f257, %f621, %f427;
	st.global.v4.f32 	[%rd68], {%f422, %f424, %f426, %f428};
	add.s32 	%r64, %r62, %r16;
	cvt.s64.s32 	%rd69, %r64;
	add.s64 	%rd70, %rd69, %rd19;
	shl.b64 	%rd71, %rd70, 2;
	add.s64 	%rd72, %rd20, %rd71;
	ld.global.v4.f32 	{%f429, %f430, %f431, %f432}, [%rd72];
	mul.f32 	%f433, %f258, %f429;
	fma.rn.f32 	%f434, %f257, %f620, %f433;
	mul.f32 	%f435, %f258, %f430;
	fma.rn.f32 	%f436, %f257, %f619, %f435;
	mul.f32 	%f437, %f258, %f431;
	fma.rn.f32 	%f438, %f257, %f618, %f437;
	mul.f32 	%f439, %f258, %f432;
	fma.rn.f32 	%f440, %f257, %f617, %f439;
	st.global.v4.f32 	[%rd72], {%f434, %f436, %f438, %f440};
	add.s32 	%r65, %r63, %r16;
	cvt.s64.s32 	%rd73, %r65;
	add.s64 	%rd74, %rd73, %rd19;
	shl.b64 	%rd75, %rd74, 2;
	add.s64 	%rd76, %rd20, %rd75;
	ld.global.v4.f32 	{%f441, %f442, %f443, %f444}, [%rd76];
	mul.f32 	%f445, %f258, %f441;
	fma.rn.f32 	%f446, %f257, %f616, %f445;
	mul.f32 	%f447, %f258, %f442;
	fma.rn.f32 	%f448, %f257, %f615, %f447;
	mul.f32 	%f449, %f258, %f443;
	fma.rn.f32 	%f450, %f257, %f614, %f449;
	mul.f32 	%f451, %f258, %f444;
	fma.rn.f32 	%f452, %f257, %f613, %f451;
	st.global.v4.f32 	[%rd76], {%f446, %f448, %f450, %f452};
	add.s32 	%r66, %r64, %r16;
	cvt.s64.s32 	%rd77, %r66;
	add.s64 	%rd78, %rd77, %rd19;
	shl.b64 	%rd79, %rd78, 2;
	add.s64 	%rd80, %rd20, %rd79;
	ld.global.v4.f32 	{%f453, %f454, %f455, %f456}, [%rd80];
	mul.f32 	%f457, %f258, %f453;
	fma.rn.f32 	%f458, %f257, %f612, %f457;
	mul.f32 	%f459, %f258, %f454;
	fma.rn.f32 	%f460, %f257, %f611, %f459;
	mul.f32 	%f461, %f258, %f455;
	fma.rn.f32 	%f462, %f257, %f610, %f461;
	mul.f32 	%f463, %f258, %f456;
	fma.rn.f32 	%f464, %f257, %f609, %f463;
	st.global.v4.f32 	[%rd80], {%f458, %f460, %f462, %f464};
	add.s32 	%r67, %r65, %r16;
	cvt.s64.s32 	%rd81, %r67;
	add.s64 	%rd82, %rd81, %rd19;
	shl.b64 	%rd83, %rd82, 2;
	add.s64 	%rd84, %rd20, %rd83;
	ld.global.v4.f32 	{%f465, %f466, %f467, %f468}, [%rd84];
	mul.f32 	%f469, %f258, %f465;
	fma.rn.f32 	%f470, %f257, %f608, %f469;
	mul.f32 	%f471, %f258, %f466;
	fma.rn.f32 	%f472, %f257, %f607, %f471;
	mul.f32 	%f473, %f258, %f467;
	fma.rn.f32 	%f474, %f257, %f606, %f473;
	mul.f32 	%f475, %f258, %f468;
	fma.rn.f32 	%f476, %f257, %f605, %f475;
	st.global.v4.f32 	[%rd84], {%f470, %f472, %f474, %f476};
	ret;

}
	// .globl	_Z23sgemmLab4RegSplitTilingILi64ELi64ELi8ELi4ELi4ELi2ELi2EEviiifPKfS1_fPf
.visible .entry _Z23sgemmLab4RegSplitTilingILi64ELi64ELi8ELi4ELi4ELi2ELi2EEviiifPKfS1_fPf(
	.param .u32 _Z23sgemmLab4RegSplitTilingILi64ELi64ELi8ELi4ELi4ELi2ELi2EEviiifPKfS1_fPf_param_0,
	.param .u32 _Z23sgemmLab4RegSplitTilingILi64ELi64ELi8ELi4ELi4ELi2ELi2EEviiifPKfS1_fPf_param_1,
	.param .u32 _Z23sgemmLab4RegSplitTilingILi64ELi64ELi8ELi4ELi4ELi2ELi2EEviiifPKfS1_fPf_param_2,
	.param .f32 _Z23sgemmLab4RegSplitTilingILi64ELi64ELi8ELi4ELi4ELi2ELi2EEviiifPKfS1_fPf_param_3,
	.param .u64 .ptr .align 1 _Z23sgemmLab4RegSplitTilingILi64ELi64ELi8ELi4ELi4ELi2ELi2EEviiifPKfS1_fPf_param_4,
	.param .u64 .ptr .align 1 _Z23sgemmLab4RegSplitTilingILi64ELi64ELi8ELi4ELi4ELi2ELi2EEviiifPKfS1_fPf_param_5,
	.param .f32 _Z23sgemmLab4RegSplitTilingILi64ELi64ELi8ELi4ELi4ELi2ELi2EEviiifPKfS1_fPf_param_6,
	.param .u64 .ptr .align 1 _Z23sgemmLab4RegSplitTilingILi64ELi64ELi8ELi4ELi4ELi2ELi2EEviiifPKfS1_fPf_param_7
)
.maxntid 64
.minnctapersm 1
{
	.reg .pred 	%p<4>;
	.reg .b32 	%r<74>;
	.reg .b32 	%f<677>;
	.reg .b64 	%rd<91>;
	// demoted variable
	.shared .align 4 .b8 _ZZ23sgemmLab4RegSplitTilingILi64ELi64ELi8ELi4ELi4ELi2ELi2EEviiifPKfS1_fPfE2As[2048];
	// demoted variable
	.shared .align 4 .b8 _ZZ23sgemmLab4RegSplitTilingILi64ELi64ELi8ELi4ELi4ELi2ELi2EEviiifPKfS1_fPfE2Bs[2048];
	ld.param.u32 	%r18, [_Z23sgemmLab4RegSplitTilingILi64ELi64ELi8ELi4ELi4ELi2ELi2EEviiifPKfS1_fPf_param_1];
	ld.param.u32 	%r19, [_Z23sgemmLab4RegSplitTilingILi64ELi64ELi8ELi4ELi4ELi2ELi2EEviiifPKfS1_fPf_param_2];
	ld.param.f32 	%f257, [_Z23sgemmLab4RegSplitTilingILi64ELi64ELi8ELi4ELi4ELi2ELi2EEviiifPKfS1_fPf_param_3];
	ld.param.u64 	%rd8, [_Z23sgemmLab4RegSplitTilingILi64ELi64ELi8ELi4ELi4ELi2ELi2EEviiifPKfS1_fPf_param_4];
	ld.param.u64 	%rd9, [_Z23sgemmLab4RegSplitTilingILi64ELi64ELi8ELi4ELi4ELi2ELi2EEviiifPKfS1_fPf_param_5];
	ld.param.f32 	%f258, [_Z23sgemmLab4RegSplitTilingILi64ELi64ELi8ELi4ELi4ELi2ELi2EEviiifPKfS1_fPf_param_6];
	ld.param.u64 	%rd7, [_Z23sgemmLab4RegSplitTilingILi64ELi64ELi8ELi4ELi4ELi2ELi2EEviiifPKfS1_fPf_param_7];
	cvta.to.global.u64 	%rd10, %rd8;
	cvta.to.global.u64 	%rd11, %rd9;
	mov.u32 	%r1, %tid.x;
	and.b32  	%r2, %r1, 7;
	shr.u32 	%r3, %r1, 3;
	mov.u32 	%r20, %ctaid.y;
	mov.u32 	%r21, %ctaid.x;
	shl.b32 	%r22, %r20, 6;
	mul.lo.s32 	%r23, %r19, %r22;
	mul.wide.s32 	%rd12, %r23, 4;
	add.s64 	%rd89, %rd10, %rd12;
	shl.b32 	%r24, %r21, 6;
	mul.wide.u32 	%rd13, %r24, 4;
	add.s64 	%rd90, %rd11, %rd13;
	mad.lo.s32 	%r4, %r18, %r22, %r24;
	setp.lt.s32 	%p1, %r19, 1;
	mov.f32 	%f613, 0f00000000;
	mov.f32 	%f614, %f613;
	mov.f32 	%f615, %f613;
	mov.f32 	%f616, %f613;
	mov.f32 	%f617, %f613;
	mov.f32 	%f618, %f613;
	mov.f32 	%f619, %f613;
	mov.f32 	%f620, %f613;
	mov.f32 	%f621, %f613;
	mov.f32 	%f622, %f613;
	mov.f32 	%f623, %f613;
	mov.f32 	%f624, %f613;
	mov.f32 	%f625, %f613;
	mov.f32 	%f626, %f613;
	mov.f32 	%f627, %f613;
	mov.f32 	%f628, %f613;
	mov.f32 	%f629, %f613;
	mov.f32 	%f630, %f613;
	mov.f32 	%f631, %f613;
	mov.f32 	%f632, %f613;
	mov.f32 	%f633, %f613;
	mov.f32 	%f634, %f613;
	mov.f32 	%f635, %f613;
	mov.f32 	%f636, %f613;
	mov.f32 	%f637, %f613;
	mov.f32 	%f638, %f613;
	mov.f32 	%f639, %f613;
	mov.f32 	%f640, %f613;
	mov.f32 	%f641, %f613;
	mov.f32 	%f642, %f613;
	mov.f32 	%f643, %f613;
	mov.f32 	%f644, %f613;
	mov.f32 	%f645, %f613;
	mov.f32 	%f646, %f613;
	mov.f32 	%f647, %f613;
	mov.f32 	%f648, %f613;
	mov.f32 	%f649, %f613;
	mov.f32 	%f650, %f613;
	mov.f32 	%f651, %f613;
	mov.f32 	%f652, %f613;
	mov.f32 	%f653, %f613;
	mov.f32 	%f654, %f613;
	mov.f32 	%f655, %f613;
	mov.f32 	%f656, %f613;
	mov.f32 	%f657, %f613;
	mov.f32 	%f658, %f613;
	mov.f32 	%f659, %f613;
	mov.f32 	%f660, %f613;
	mov.f32 	%f661, %f613;
	mov.f32 	%f662, %f613;
	mov.f32 	%f663, %f613;
	mov.f32 	%f664, %f613;
	mov.f32 	%f665, %f613;
	mov.f32 	%f666, %f613;
	mov.f32 	%f667, %f613;
	mov.f32 	%f668, %f613;
	mov.f32 	%f669, %f613;
	mov.f32 	%f670, %f613;
	mov.f32 	%f671, %f613;
	mov.f32 	%f672, %f613;
	mov.f32 	%f673, %f613;
	mov.f32 	%f674, %f613;
	mov.f32 	%f675, %f613;
	mov.f32 	%f676, %f613;
	@%p1 bra 	$L__BB1_5;
	shl.b32 	%r26, %r1, 2;
	and.b32  	%r27, %r26, 60;
	shr.u32 	%r28, %r1, 4;
	and.b32  	%r29, %r26, 4;
	shr.u32 	%r30, %r1, 1;
	shl.b32 	%r5, %r3, 2;
	shl.b32 	%r6, %r2, 2;
	shl.b32 	%r7, %r18, 3;
	mad.lo.s32 	%r8, %r30, %r19, %r29;
	shl.b32 	%r31, %r30, 2;
	shl.b32 	%r32, %r1, 10;
	and.b32  	%r33, %r32, 1024;
	or.b32  	%r34, %r33, %r31;
	mov.u32 	%r35, _ZZ23sgemmLab4RegSplitTilingILi64ELi64ELi8ELi4ELi4ELi2ELi2EEviiifPKfS1_fPfE2As;
	add.s32 	%r9, %r35, %r34;
	shl.b32 	%r36, %r19, 5;
	add.s32 	%r10, %r8, %r36;
	shl.b32 	%r37, %r1, 4;
	and.b32  	%r38, %r37, 240;
	shl.b32 	%r39, %r28, 8;
	or.b32  	%r40, %r39, %r38;
	mov.u32 	%r41, _ZZ23sgemmLab4RegSplitTilingILi64ELi64ELi8ELi4ELi4ELi2ELi2EEviiifPKfS1_fPfE2Bs;
	add.s32 	%r11, %r41, %r40;
	mad.lo.s32 	%r12, %r28, %r18, %r27;
	shl.b32 	%r42, %r18, 2;
	add.s32 	%r13, %r12, %r42;
	mov.b32 	%r72, 0;
	mov.f32 	%f613, 0f00000000;
	mul.wide.u32 	%rd14, %r8, 4;
	mul.wide.u32 	%rd16, %r10, 4;
	mul.wide.u32 	%rd18, %r12, 4;
$L__BB1_2:
	add.s64 	%rd15, %rd89, %rd14;
	ld.global.v4.f32 	{%f261, %f262, %f263, %f264}, [%rd15];
	st.shared.f32 	[%r9], %f261;
	st.shared.f32 	[%r9+256], %f262;
	st.shared.f32 	[%r9+512], %f263;
	st.shared.f32 	[%r9+768], %f264;
	add.s64 	%rd17, %rd89, %rd16;
	ld.global.v4.f32 	{%f265, %f266, %f267, %f268}, [%rd17];
	st.shared.f32 	[%r9+128], %f265;
	st.shared.f32 	[%r9+384], %f266;
	st.shared.f32 	[%r9+640], %f267;
	st.shared.f32 	[%r9+896], %f268;
	add.s64 	%rd19, %rd90, %rd18;
	ld.global.v4.f32 	{%f269, %f270, %f271, %f272}, [%rd19];
	st.shared.v4.f32 	[%r11], {%f269, %f270, %f271, %f272};
	mul.wide.u32 	%rd20, %r13, 4;
	add.s64 	%rd21, %rd90, %rd20;
	ld.global.v4.f32 	{%f273, %f274, %f275, %f276}, [%rd21];
	st.shared.v4.f32 	[%r11+1024], {%f273, %f274, %f275, %f276};
	bar.sync 	0;
	mov.b32 	%r73, 0;
$L__BB1_3:
	shl.b32 	%r44, %r73, 6;
	or.b32  	%r45, %r5, %r44;
	shl.b32 	%r46, %r45, 2;
	add.s32 	%r48, %r35, %r46;
	ld.shared.v4.f32 	{%f277, %f278, %f279, %f280}, [%r48];
	ld.shared.v4.f32 	{%f281, %f282, %f283, %f284}, [%r48+128];
	or.b32  	%r49, %r6, %r44;
	shl.b32 	%r50, %r49, 2;
	add.s32 	%r52, %r41, %r50;
	ld.shared.v4.f32 	{%f285, %f286, %f287, %f288}, [%r52];
	ld.shared.v4.f32 	{%f289, %f290, %f291, %f292}, [%r52+128];
	fma.rn.f32 	%f676, %f277, %f285, %f676;
	fma.rn.f32 	%f675, %f277, %f286, %f675;
	fma.rn.f32 	%f674, %f277, %f287, %f674;
	fma.rn.f32 	%f673, %f277, %f288, %f673;
	fma.rn.f32 	%f672, %f277, %f289, %f672;
	fma.rn.f32 	%f671, %f277, %f290, %f671;
	fma.rn.f32 	%f670, %f277, %f291, %f670;
	fma.rn.f32 	%f669, %f277, %f292, %f669;
	fma.rn.f32 	%f668, %f278, %f285, %f668;
	fma.rn.f32 	%f667, %f278, %f286, %f667;
	fma.rn.f32 	%f666, %f278, %f287, %f666;
	fma.rn.f32 	%f665, %f278, %f288, %f665;
	fma.rn.f32 	%f664, %f278, %f289, %f664;
	fma.rn.f32 	%f663, %f278, %f290, %f663;
	fma.rn.f32 	%f662, %f278, %f291, %f662;
	fma.rn.f32 	%f661, %f278, %f292, %f661;
	fma.rn.f32 	%f660, %f279, %f285, %f660;
	fma.rn.f32 	%f659, %f279, %f286, %f659;
	fma.rn.f32 	%f658, %f279, %f287, %f658;
	fma.rn.f32 	%f657, %f279, %f288, %f657;
	fma.rn.f32 	%f656, %f279, %f289, %f656;
	fma.rn.f32 	%f655, %f279, %f290, %f655;
	fma.rn.f32 	%f654, %f279, %f291, %f654;
	fma.rn.f32 	%f653, %f279, %f292, %f653;
	fma.rn.f32 	%f652, %f280, %f285, %f652;
	fma.rn.f32 	%f651, %f280, %f286, %f651;
	fma.rn.f32 	%f650, %f280, %f287, %f650;
	fma.rn.f32 	%f649, %f280, %f288, %f649;
	fma.rn.f32 	%f648, %f280, %f289, %f648;
	fma.rn.f32 	%f647, %f280, %f290, %f647;
	fma.rn.f32 	%f646, %f280, %f291, %f646;
	fma.rn.f32 	%f645, %f280, %f292, %f645;
	fma.rn.f32 	%f644, %f281, %f285, %f644;
	fma.rn.f32 	%f643, %f281, %f286, %f643;
	fma.rn.f32 	%f642, %f281, %f287, %f642;
	fma.rn.f32 	%f641, %f281, %f288, %f641;
	fma.rn.f32 	%f640, %f281, %f289, %f640;
	fma.rn.f32 	%f639, %f281, %f290, %f639;
	fma.rn.f32 	%f638, %f281, %f291, %f638;
	fma.rn.f32 	%f637, %f281, %f292, %f637;
	fma.rn.f32 	%f636, %f282, %f285, %f636;
	fma.rn.f32 	%f635, %f282, %f286, %f635;
	fma.rn.f32 	%f634, %f282, %f287, %f634;
	fma.rn.f32 	%f633, %f282, %f288, %f633;
	fma.rn.f32 	%f632, %f282, %f289, %f632;
	fma.rn.f32 	%f631, %f282, %f290, %f631;
	fma.rn.f32 	%f630, %f282, %f291, %f630;
	fma.rn.f32 	%f629, %f282, %f292, %f629;
	fma.rn.f32 	%f628, %f283, %f285, %f628;
	fma.rn.f32 	%f627, %f283, %f286, %f627;
	fma.rn.f32 	%f626, %f283, %f287, %f626;
	fma.rn.f32 	%f625, %f283, %f288, %f625;
	fma.rn.f32 	%f624, %f283, %f289, %f624;
	fma.rn.f32 	%f623, %f283, %f290, %f623;
	fma.rn.f32 	%f622, %f283, %f291, %f622;
	fma.rn.f32 	%f621, %f283, %f292, %f621;
	fma.rn.f32 	%f620, %f284, %f285, %f620;
	fma.rn.f32 	%f619, %f284, %f286, %f619;
	fma.rn.f32 	%f618, %f284, %f287, %f618;
	fma.rn.f32 	%f617, %f284, %f288, %f617;
	fma.rn.f32 	%f616, %f284, %f289, %f616;
	fma.rn.f32 	%f615, %f284, %f290, %f615;
	fma.rn.f32 	%f614, %f284, %f291, %f614;
	fma.rn.f32 	%f613, %f284, %f292, %f613;
	add.s32 	%r73, %r73, 1;
	setp.ne.s32 	%p2, %r73, 8;
	@%p2 bra 	$L__BB1_3;
	bar.sync 	0;
	add.s64 	%rd89, %rd89, 32;
	mul.wide.s32 	%rd22, %r7, 4;
	add.s64 	%rd90, %rd90, %rd22;
	add.s32 	%r72, %r72, 8;
	setp.lt.s32 	%p3, %r72, %r19;
	@%p3 bra 	$L__BB1_2;
$L__BB1_5:
	cvt.s64.s32 	%rd23, %r4;
	cvta.to.global.u64 	%rd24, %rd7;
	shl.b32 	%r53, %r2, 2;
	mul.lo.s32 	%r54, %r3, %r18;
	shl.b32 	%r55, %r54, 2;
	add.s32 	%r56, %r55, %r53;
	cvt.s64.s32 	%rd25, %r56;
	add.s64 	%rd26, %rd25, %rd23;
	shl.b64 	%rd27, %rd26, 2;
	add.s64 	%rd28, %rd24, %rd27;
	ld.global.v4.f32 	{%f293, %f294, %f295, %f296}, [%rd28];
	mul.f32 	%f297, %f258, %f293;
	fma.rn.f32 	%f298, %f257, %f676, %f297;
	mul.f32 	%f299, %f258, %f294;
	fma.rn.f32 	%f300, %f257, %f675, %f299;
	mul.f32 	%f301, %f258, %f295;
	fma.rn.f32 	%f302, %f257, %f674, %f301;
	mul.f32 	%f303, %f258, %f296;
	fma.rn.f32 	%f304, %f257, %f673, %f303;
	st.global.v4.f32 	[%rd28], {%f298, %f300, %f302, %f304};
	add.s32 	%r57, %r56, 32;
	cvt.s64.s32 	%rd29, %r57;
	add.s64 	%rd30, %rd29, %rd23;
	shl.b64 	%rd31, %rd30, 2;
	add.s64 	%rd32, %rd24, %rd31;
	ld.global.v4.f32 	{%f305, %f306, %f307, %f308}, [%rd32];
	mul.f32 	%f309, %f258, %f305;
	fma.rn.f32 	%f310, %f257, %f672, %f309;
	mul.f32 	%f311, %f258, %f306;
	fma.rn.f32 	%f312, %f257, %f671, %f311;
	mul.f32 	%f313, %f258, %f307;
	fma.rn.f32 	%f314, %f257, %f670, %f313;
	mul.f32 	%f315, %f258, %f308;
	fma.rn.f32 	%f316, %f257, %f669, %f315;
	st.global.v4.f32 	[%rd32], {%f310, %f312, %f314, %f316};
	add.s32 	%r58, %r56, %r18;
	cvt.s64.s32 	%rd33, %r58;
	add.s64 	%rd34, %rd33, %rd23;
	shl.b64 	%rd35, %rd34, 2;
	add.s64 	%rd36, %rd24, %rd35;
	ld.global.v4.f32 	{%f317, %f318, %f319, %f320}, [%rd36];
	mul.f32 	%f321, %f258, %f317;
	fma.rn.f32 	%f322, %f257, %f668, %f321;
	mul.f32 	%f323, %f258, %f318;
	fma.rn.f32 	%f324, %f257, %f667, %f323;
	mul.f32 	%f325, %f258, %f319;
	fma.rn.f32 	%f326, %f257, %f666, %f325;
	mul.f32 	%f327, %f258, %f320;
	fma.rn.f32 	%f328, %f257, %f665, %f327;
	st.global.v4.f32 	[%rd36], {%f322, %f324, %f326, %f328};
	add.s32 	%r59, %r57, %r18;
	cvt.s64.s32 	%rd37, %r59;
	add.s64 	%rd38, %rd37, %rd23;
	shl.b64 	%rd39, %rd38, 2;
	add.s64 	%rd40, %rd24, %rd39;
	ld.global.v4.f32 	{%f329, %f330, %f331, %f332}, [%rd40];
	mul.f32 	%f333, %f258, %f329;
	fma.rn.f32 	%f334, %f257, %f664, %f333;
	mul.f32 	%f335, %f258, %f330;
	fma.rn.f32 	%f336, %f257, %f663, %f335;
	mul.f32 	%f337, %f258, %f331;
	fma.rn.f32 	%f338, %f257, %f662, %f337;
	mul.f32 	%f339, %f258, %f332;
	fma.rn.f32 	%f340, %f257, %f661, %f339;
	st.global.v4.f32 	[%rd40], {%f334, %f336, %f338, %f340};
	add.s32 	%r60, %r58, %r18;
	cvt.s64.s32 	%rd41, %r60;
	add.s64 	%rd42, %rd41, %rd23;
	shl.b64 	%rd43, %rd42, 2;
	add.s64 	%rd44, %rd24, %rd43;
	ld.global.v4.f32 	{%f341, %f342, %f343, %f344}, [%rd44];
	mul.f32 	%f345, %f258, %f341;
	fma.rn.f32 	%f346, %f257, %f660, %f345;
	mul.f32 	%f347, %f258, %f342;
	fma.rn.f32 	%f348, %f257, %f659, %f347;
	mul.f32 	%f349, %f258, %f343;
	fma.rn.f32 	%f350, %f257, %f658, %f349;
	mul.f32 	%f351, %f258, %f344;
	fma.rn.f32 	%f352, %f257, %f657, %f351;
	st.global.v4.f32 	[%rd44], {%f346, %f348, %f350, %f352};
	add.s32 	%r61, %r59, %r18;
	cvt.s64.s32 	%rd45, %r61;
	add.s64 	%rd46, %rd45, %rd23;
	shl.b64 	%rd47, %rd46, 2;
	add.s64 	%rd48, %rd24, %rd47;
	ld.global.v4.f32 	{%f353, %f354, %f355, %f356}, [%rd48];
	mul.f32 	%f357, %f258, %f353;
	fma.rn.f32 	%f358, %f257, %f656, %f357;
	mul.f32 	%f359, %f258, %f354;
	fma.rn.f32 	%f360, %f257, %f655, %f359;
	mul.f32 	%f361, %f258, %f355;
	fma.rn.f32 	%f362, %f257, %f654, %f361;
	mul.f32 	%f363, %f258, %f356;
	fma.rn.f32 	%f364, %f257, %f653, %f363;
	st.global.v4.f32 	[%rd48], {%f358, %f360, %f362, %f364};
	add.s32 	%r62, %r60, %r18;
	cvt.s64.s32 	%rd49, %r62;
	add.s64 	%rd50, %rd49, %rd23;
	shl.b64 	%rd51, %rd50, 2;
	add.s64 	%rd52, %rd24, %rd51;
	ld.global.v4.f32 	{%f365, %f366, %f367, %f368}, [%rd52];
	mul.f32 	%f369, %f258, %f365;
	fma.rn.f32 	%f370, %f257, %f652, %f369;
	mul.f32 	%f371, %f258, %f366;
	fma.rn.f32 	%f372, %f257, %f651, %f371;
	mul.f32 	%f373, %f258, %f367;
	fma.rn.f32 	%f374, %f257, %f650, %f373;
	mul.f32 	%f375, %f258, %f368;
	fma.rn.f32 	%f376, %f257, %f649, %f375;
	st.global.v4.f32 	[%rd52], {%f370, %f372, %f374, %f376};
	add.s32 	%r63, %r61, %r18;
	cvt.s64.s32 	%rd53, %r63;
	add.s64 	%rd54, %rd53, %rd23;
	shl.b64 	%rd55, %rd54, 2;
	add.s64 	%rd56, %rd24, %rd55;
	ld.global.v4.f32 	{%f377, %f378, %f379, %f380}, [%rd56];
	mul.f32 	%f381, %f258, %f377;
	fma.rn.f32 	%f382, %f257, %f648, %f381;
	mul.f32 	%f383, %f258, %f378;
	fma.rn.f32 	%f384, %f257, %f647, %f383;
	mul.f32 	%f385, %f258, %f379;
	fma.rn.f32 	%f386, %f257, %f646, %f385;
	mul.f32 	%f387, %f258, %f380;
	fma.rn.f32 	%f388, %f257, %f645, %f387;
	st.global.v4.f32 	[%rd56], {%f382, %f384, %f386, %f388};
	mad.lo.s32 	%r64, %r18, 29, %r62;
	cvt.s64.s32 	%rd57, %r64;
	add.s64 	%rd58, %rd57, %rd23;
	shl.b64 	%rd59, %rd58, 2;
	add.s64 	%rd60, %rd24, %rd59;
	ld.global.v4.f32 	{%f389, %f390, %f391, %f392}, [%rd60];
	mul.f32 	%f393, %f258, %f389;
	fma.rn.f32 	%f394, %f257, %f644, %f393;
	mul.f32 	%f395, %f258, %f390;
	fma.rn.f32 	%f396, %f257, %f643, %f395;
	mul.f32 	%f397, %f258, %f391;
	fma.rn.f32 	%f398, %f257, %f642, %f397;
	mul.f32 	%f399, %f258, %f392;
	fma.rn.f32 	%f400, %f257, %f641, %f399;
	st.global.v4.f32 	[%rd60], {%f394, %f396, %f398, %f400};
	add.s32 	%r65, %r64, 32;
	cvt.s64.s32 	%rd61, %r65;
	add.s64 	%rd62, %rd61, %rd23;
	shl.b64 	%rd63, %rd62, 2;
	add.s64 	%rd64, %rd24, %rd63;
	ld.global.v4.f32 	{%f401, %f402, %f403, %f404}, [%rd64];
	mul.f32 	%f405, %f258, %f401;
	fma.rn.f32 	%f406, %f257, %f640, %f405;
	mul.f32 	%f407, %f258, %f402;
	fma.rn.f32 	%f408, %f257, %f639, %f407;
	mul.f32 	%f409, %f258, %f403;
	fma.rn.f32 	%f410, %f257, %f638, %f409;
	mul.f32 	%f411, %f258, %f404;
	fma.rn.f32 	%f412, %f257, %f637, %f411;
	st.global.v4.f32 	[%rd64], {%f406, %f408, %f410, %f412};
	add.s32 	%r66, %r64, %r18;
	cvt.s64.s32 	%rd65, %r66;
	add.s64 	%rd66, %rd65, %rd23;
	shl.b64 	%rd67, %rd66, 2;
	add.s64 	%rd68, %rd24, %rd67;
	ld.global.v4.f32 	{%f413, %f414, %f415, %f416}, [%rd68];
	mul.f32 	%f417, %f258, %f413;
	fma.rn.f32 	%f418, %f257, %f636, %f417;
	mul.f32 	%f419, %f258, %f414;
	fma.rn.f32 	%f420, %f257, %f635, %f419;
	mul.f32 	%f421, %f258, %f415;
	fma.rn.f32 	%f422, %f257, %f634, %f421;
	mul.f32 	%f423, %f258, %f416;
	fma.rn.f32 	%f424, %f257, %f633, %f423;
	st.global.v4.f32 	[%rd68], {%f418, %f420, %f422, %f424};
	add.s32 	%r67, %r65, %r18;
	cvt.s64.s32 	%rd69, %r67;
	add.s64 	%rd70, %rd69, %rd23;
	shl.b64 	%rd71, %rd70, 2;
	add.s64 	%rd72, %rd24, %rd71;
	ld.global.v4.f32 	{%f425, %f426, %f427, %f428}, [%rd72];
	mul.f32 	%f429, %f258, %f425;
	fma.rn.f32 	%f430, %f257, %f632, %f429;
	mul.f32 	%f431, %f258, %f426;
	fma.rn.f32 	%f432, %f257, %f631, %f431;
	mul.f32 	%f433, %f258, %f427;
	fma.rn.f32 	%f434, %f257, %f630, %f433;
	mul.f32 	%f435, %f258, %f428;
	fma.rn.f32 	%f436, %f257, %f629, %f435;
	st.global.v4.f32 	[%rd72], {%f430, %f432, %f434, %f436};
	add.s32 	%r68, %r66, %r18;
	cvt.s64.s32 	%rd73, %r68;
	add.s64 	%rd74, %rd73, %rd23;
	shl.b64 	%rd75, %rd74, 2;
	add.s64 	%rd76, %rd24, %rd75;
	ld.global.v4.f32 	{%f437, %f438, %f439, %f440}, [%rd76];
	mul.f32 	%f441, %f258, %f437;
	fma.rn.f32 	%f442, %f257, %f628, %f441;
	mul.f32 	%f443, %f258, %f438;
	fma.rn.f32 	%f444, %f257, %f627, %f443;
	mul.f32 	%f445, %f258, %f439;
	fma.rn.f32 	%f446, %f257, %f626, %f445;
	mul.f32 	%f447, %f258, %f440;
	fma.rn.f32 	%f448, %f257, %f625, %f447;
	st.global.v4.f32 	[%rd76], {%f442, %f444, %f446, %f448};
	add.s32 	%r69, %r67, %r18;
	cvt.s64.s32 	%rd77, %r69;
	add.s64 	%rd78, %rd77, %rd23;
	shl.b64 	%rd79, %rd78, 2;
	add.s64 	%rd80, %rd24, %rd79;
	ld.global.v4.f32 	{%f449, %f450, %f451, %f452}, [%rd80];
	mul.f32 	%f453, %f258, %f449;
	fma.rn.f32 	%f454, %f257, %f624, %f453;
	mul.f32 	%f455, %f258, %f450;
	fma.rn.f32 	%f456, %f257, %f623, %f455;
	mul.f32 	%f457, %f258, %f451;
	fma.rn.f32 	%f458, %f257, %f622, %f457;
	mul.f32 	%f459, %f258, %f452;
	fma.rn.f32 	%f460, %f257, %f621, %f459;
	st.global.v4.f32 	[%rd80], {%f454, %f456, %f458, %f460};
	add.s32 	%r70, %r68, %r18;
	cvt.s64.s32 	%rd81, %r70;
	add.s64 	%rd82, %rd81, %rd23;
	shl.b64 	%rd83, %rd82, 2;
	add.s64 	%rd84, %rd24, %rd83;
	ld.global.v4.f32 	{%f461, %f462, %f463, %f464}, [%rd84];
	mul.f32 	%f465, %f258, %f461;
	fma.rn.f32 	%f466, %f257, %f620, %f465;
	mul.f32 	%f467, %f258, %f462;
	fma.rn.f32 	%f468, %f257, %f619, %f467;
	mul.f32 	%f469, %f258, %f463;
	fma.rn.f32 	%f470, %f257, %f618, %f469;
	mul.f32 	%f471, %f258, %f464;
	fma.rn.f32 	%f472, %f257, %f617, %f471;
	st.global.v4.f32 	[%rd84], {%f466, %f468, %f470, %f472};
	add.s32 	%r71, %r69, %r18;
	cvt.s64.s32 	%rd85, %r71;
	add.s64 	%rd86, %rd85, %rd23;
	shl.b64 	%rd87, %rd86, 2;
	add.s64 	%rd88, %rd24, %rd87;
	ld.global.v4.f32 	{%f473, %f474, %f475, %f476}, [%rd88];
	mul.f32 	%f477, %f258, %f473;
	fma.rn.f32 	%f478, %f257, %f616, %f477;
	mul.f32 	%f479, %f258, %f474;
	fma.rn.f32 	%f480, %f257, %f615, %f479;
	mul.f32 	%f481, %f258, %f475;
	fma.rn.f32 	%f482, %f257, %f614, %f481;
	mul.f32 	%f483, %f258, %f476;
	fma.rn.f32 	%f484, %f257, %f613, %f483;
	st.global.v4.f32 	[%rd88], {%f478, %f480, %f482, %f484};
	ret;

}


// ===== COMPILED SASS (sm_100) =====

	.target	sm_100

	.elftype	@"ET_EXEC"


//--------------------- .note.nv.tkinfo           --------------------------
	.section	.note.nv.tkinfo,"",@"SHT_NOTE"
	.sectionflags	@"SHF_NOTE_NV_TKINFO"
	.tkinfo
        /*0018*/ 	.word	0x00000002
        /*0030*/ 	.string	""
        /*0030*/ 	.string	"ptxas"
        /*0030*/ 	.string	"Cuda compilation tools, release 13.0, V13.0.88"
        /*0030*/ 	.string	"Build cuda_13.0.r13.0/compiler.36424714_0"
        /*0030*/ 	.string	"-arch sm_100 -m 64 "



//--------------------- .note.nv.cuinfo           --------------------------
	.section	.note.nv.cuinfo,"",@"SHT_NOTE"
	.sectionflags	@"SHF_NOTE_NV_CUINFO"
        /*0018*/ 	.short	0x0002
        /*001a*/ 	.short	0x0064
        /*001c*/ 	.short	0x0082
	.zero		2


//--------------------- .nv.info                  --------------------------
	.section	.nv.info,"",@"SHT_CUDA_INFO"
	.align	4


	//----- nvinfo : EIATTR_REGCOUNT
	.align		4
        /*0000*/ 	.byte	0x04, 0x2f
        /*0002*/ 	.short	(.L_1 - .L_0)
	.align		4
.L_0:
        /*0004*/ 	.word	index@(_Z23sgemmLab4RegSplitTilingILi128ELi128ELi8ELi4ELi4ELi2ELi2EEviiifPKfS1_fPf)
        /*0008*/ 	.word	0x00000078


	//----- nvinfo : EIATTR_FRAME_SIZE
	.align		4
.L_1:
        /*000c*/ 	.byte	0x04, 0x11
        /*000e*/ 	.short	(.L_3 - .L_2)
	.align		4
.L_2:
        /*0010*/ 	.word	index@(_Z23sgemmLab4RegSplitTilingILi128ELi128ELi8ELi4ELi4ELi2ELi2EEviiifPKfS1_fPf)
        /*0014*/ 	.word	0x00000000


	//----- nvinfo : EIATTR_REGCOUNT
	.align		4
.L_3:
        /*0018*/ 	.byte	0x04, 0x2f
        /*001a*/ 	.short	(.L_5 - .L_4)
	.align		4
.L_4:
        /*001c*/ 	.word	index@(_Z23sgemmLab4RegSplitTilingILi64ELi64ELi8ELi4ELi4ELi2ELi2EEviiifPKfS1_fPf)
        /*0020*/ 	.word	0x00000077


	//----- nvinfo : EIATTR_FRAME_SIZE
	.align		4
.L_5:
        /*0024*/ 	.byte	0x04, 0x11
        /*0026*/ 	.short	(.L_7 - .L_6)
	.align		4
.L_6:
        /*0028*/ 	.word	index@(_Z23sgemmLab4RegSplitTilingILi64ELi64ELi8ELi4ELi4ELi2ELi2EEviiifPKfS1_fPf)
        /*002c*/ 	.word	0x00000000


	//----- nvinfo : EIATTR_MIN_STACK_SIZE
	.align		4
.L_7:
        /*0030*/ 	.byte	0x04, 0x12
        /*0032*/ 	.short	(.L_9 - .L_8)
	.align		4
.L_8:
        /*0034*/ 	.word	index@(_Z23sgemmLab4RegSplitTilingILi64ELi64ELi8ELi4ELi4ELi2ELi2EEviiifPKfS1_fPf)
        /*0038*/ 	.word	0x00000000


	//----- nvinfo : EIATTR_MIN_STACK_SIZE
	.align		4
.L_9:
        /*003c*/ 	.byte	0x04, 0x12
        /*003e*/ 	.short	(.L_11 - .L_10)
	.align		4
.L_10:
        /*0040*/ 	.word	index@(_Z23sgemmLab4RegSplitTilingILi128ELi128ELi8ELi4ELi4ELi2ELi2EEviiifPKfS1_fPf)
        /*0044*/ 	.word	0x00000000
.L_11:


//--------------------- .nv.compat                --------------------------
	.section	.nv.compat,"",@"SHT_CUDA_COMPAT_INFO"
	.align	4
        /*0000*/ 	.byte	0x02, 0x09, 0x00, 0x00, 0x02, 0x02, 0x01, 0x00, 0x02, 0x05, 0x05, 0x00, 0x03, 0x07, 0x01, 0x01
        /*0010*/ 	.byte	0x02, 0x03, 0x00, 0x00, 0x02, 0x06, 0x01, 0x00, 0x04, 0x0b, 0x08, 0x00, 0x09, 0x00, 0x00, 0x00
        /*0020*/ 	.byte	0x00, 0x00, 0x00, 0x00


//--------------------- .nv.info._Z23sgemmLab4RegSplitTilingILi64ELi64ELi8ELi4ELi4ELi2ELi2EEviiifPKfS1_fPf --------------------------
	.section	.nv.info._Z23sgemmLab4RegSplitTilingILi64ELi64ELi8ELi4ELi4ELi2ELi2EEviiifPKfS1_fPf,"",@"SHT_CUDA_INFO"
	.sectionflags	@""
	.align	4


	//----- nvinfo : EIATTR_CUDA_API_VERSION
	.align		4
        /*0000*/ 	.byte	0x04, 0x37
        /*0002*/ 	.short	(.L_13 - .L_12)
.L_12:
        /*0004*/ 	.word	0x00000082


	//----- nvinfo : EIATTR_KPARAM_INFO
	.align		4
.L_13:
        /*0008*/ 	.byte	0x04, 0x17
        /*000a*/ 	.short	(.L_15 - .L_14)
.L_14:
        /*000c*/ 	.word	0x00000000
        /*0010*/ 	.short	0x0007
        /*0012*/ 	.short	0x0028
        /*0014*/ 	.byte	0x00, 0xf5, 0x21, 0x00


	//----- nvinfo : EIATTR_KPARAM_INFO
	.align		4
.L_15:
        /*0018*/ 	.byte	0x04, 0x17
        /*001a*/ 	.short	(.L_17 - .L_16)
.L_16:
        /*001c*/ 	.word	0x00000000
        /*0020*/ 	.short	0x0006
        /*0022*/ 	.short	0x0020
        /*0024*/ 	.byte	0x00, 0xf0, 0x11, 0x00


	//----- nvinfo : EIATTR_KPARAM_INFO
	.align		4
.L_17:
        /*0028*/ 	.byte	0x04, 0x17
        /*002a*/ 	.short	(.L_19 - .L_18)
.L_18:
        /*002c*/ 	.word	0x00000000
        /*0030*/ 	.short	0x0005
        /*0032*/ 	.short	0x0018
        /*0034*/ 	.byte	0x00, 0xf5, 0x21, 0x00


	//----- nvinfo : EIATTR_KPARAM_INFO
	.align		4
.L_19:
        /*0038*/ 	.byte	0x04, 0x17
        /*003a*/ 	.short	(.L_21 - .L_20)
.L_20:
        /*003c*/ 	.word	0x00000000
        /*0040*/ 	.short	0x0004
        /*0042*/ 	.short	0x0010
        /*0044*/ 	.byte	0x00, 0xf5, 0x21, 0x00


	//----- nvinfo : EIATTR_KPARAM_INFO
	.align		4
.L_21:
        /*0048*/ 	.byte	0x04, 0x17
        /*004a*/ 	.short	(.L_23 - .L_22)
.L_22:
        /*004c*/ 	.word	0x00000000
        /*0050*/ 	.short	0x0003
        /*0052*/ 	.short	0x000c
        /*0054*/ 	.byte	0x00, 0xf0, 0x11, 0x00


	//----- nvinfo : EIATTR_KPARAM_INFO
	.align		4
.L_23:
        /*0058*/ 	.byte	0x04, 0x17
        /*005a*/ 	.short	(.L_25 - .L_24)
.L_24:
        /*005c*/ 	.word	0x00000000
        /*0060*/ 	.short	0x0002
        /*0062*/ 	.short	0x0008
        /*0064*/ 	.byte	0x00, 0xf0, 0x11, 0x00


	//----- nvinfo : EIATTR_KPARAM_INFO
	.align		4
.L_25:
        /*0068*/ 	.byte	0x04, 0x17
        /*006a*/ 	.short	(.L_27 - .L_26)
.L_26:
        /*006c*/ 	.word	0x00000000
        /*0070*/ 	.short	0x0001
        /*0072*/ 	.short	0x0004
        /*0074*/ 	.byte	0x00, 0xf0, 0x11, 0x00


	//----- nvinfo : EIATTR_KPARAM_INFO
	.align		4
.L_27:
        /*0078*/ 	.byte	0x04, 0x17
        /*007a*/ 	.short	(.L_29 - .L_28)
.L_28:
        /*007c*/ 	.word	0x00000000
        /*0080*/ 	.short	0x0000
        /*0082*/ 	.short	0x0000
        /*0084*/ 	.byte	0x00, 0xf0, 0x11, 0x00


	//----- nvinfo : EIATTR_SPARSE_MMA_MASK
	.align		4
.L_29:
        /*0088*/ 	.byte	0x03, 0x50
        /*008a*/ 	.short	0x0000


	//----- nvinfo : EIATTR_MAXREG_COUNT
	.align		4
        /*008c*/ 	.byte	0x03, 0x1b
        /*008e*/ 	.short	0x00ff


	//----- nvinfo : EIATTR_NUM_BARRIERS
	.align		4
        /*0090*/ 	.byte	0x02, 0x4c
        /*0092*/ 	.byte	0x01
	.zero		1


	//----- nvinfo : EIATTR_MERCURY_ISA_VERSION
	.align		4
        /*0094*/ 	.byte	0x03, 0x5f
        /*0096*/ 	.short	0x0101


	//----- nvinfo : EIATTR_VRC_CTA_INIT_COUNT
	.align		4
        /*0098*/ 	.byte	0x02, 0x4a
	.zero		1
	.zero		1


	//----- nvinfo : EIATTR_EXIT_INSTR_OFFSETS
	.align		4
        /*009c*/ 	.byte	0x04, 0x1c
        /*009e*/ 	.short	(.L_31 - .L_30)


	//   ....[0]....
.L_30:
        /*00a0*/ 	.word	0x00003920


	//----- nvinfo : EIATTR_MAX_THREADS
	.align		4
.L_31:
        /*00a4*/ 	.byte	0x04, 0x05
        /*00a6*/ 	.short	(.L_33 - .L_32)
.L_32:
        /*00a8*/ 	.word	0x00000040
        /*00ac*/ 	.word	0x00000001
        /*00b0*/ 	.word	0x00000001


	//----- nvinfo : EIATTR_CBANK_PARAM_SIZE
	.align		4
.L_33:
        /*00b4*/ 	.byte	0x03, 0x19
        /*00b6*/ 	.short	0x0030


	//----- nvinfo : EIATTR_PARAM_CBANK
	.align		4
        /*00b8*/ 	.byte	0x04, 0x0a
        /*00ba*/ 	.short	(.L_35 - .L_34)
	.align		4
.L_34:
        /*00bc*/ 	.word	index@(.nv.constant0._Z23sgemmLab4RegSplitTilingILi64ELi64ELi8ELi4ELi4ELi2ELi2EEviiifPKfS1_fPf)
        /*00c0*/ 	.short	0x0380
        /*00c2*/ 	.short	0x0030


	//----- nvinfo : EIATTR_SW_WAR
	.align		4
.L_35:
        /*00c4*/ 	.byte	0x04, 0x36
        /*00c6*/ 	.short	(.L_37 - .L_36)
.L_36:
        /*00c8*/ 	.word	0x00000008
.L_37:


//--------------------- .nv.info._Z23sgemmLab4RegSplitTilingILi128ELi128ELi8ELi4ELi4ELi2ELi2EEviiifPKfS1_fPf --------------------------
	.section	.nv.info._Z23sgemmLab4RegSplitTilingILi128ELi128ELi8ELi4ELi4ELi2ELi2EEviiifPKfS1_fPf,"",@"SHT_CUDA_INFO"
	.sectionflags	@""
	.align	4


	//----- nvinfo : EIATTR_CUDA_API_VERSION
	.align		4
        /*0000*/ 	.byte	0x04, 0x37
        /*0002*/ 	.short	(.L_39 - .L_38)
.L_38:
        /*0004*/ 	.word	0x00000082


	//----- nvinfo : EIATTR_KPARAM_INFO
	.align		4
.L_39:
        /*0008*/ 	.byte	0x04, 0x17
        /*000a*/ 	.short	(.L_41 - .L_40)
.L_40:
        /*000c*/ 	.word	0x00000000
        /*0010*/ 	.short	0x0007
        /*0012*/ 	.short	0x0028
        /*0014*/ 	.byte	0x00, 0xf5, 0x21, 0x00


	//----- nvinfo : EIATTR_KPARAM_INFO
	.align		4
.L_41:
        /*0018*/ 	.byte	0x04, 0x17
        /*001a*/ 	.short	(.L_43 - .L_42)
.L_42:
        /*001c*/ 	.word	0x00000000
        /*0020*/ 	.short	0x0006
        /*0022*/ 	.short	0x0020
        /*0024*/ 	.byte	0x00, 0xf0, 0x11, 0x00


	//----- nvinfo : EIATTR_KPARAM_INFO
	.align		4
.L_43:
        /*0028*/ 	.byte	0x04, 0x17
        /*002a*/ 	.short	(.L_45 - .L_44)
.L_44:
        /*002c*/ 	.word	0x00000000
        /*0030*/ 	.short	0x0005
        /*0032*/ 	.short	0x0018
        /*0034*/ 	.byte	0x00, 0xf5, 0x21, 0x00


	//----- nvinfo : EIATTR_KPARAM_INFO
	.align		4
.L_45:
        /*0038*/ 	.byte	0x04, 0x17
        /*003a*/ 	.short	(.L_47 - .L_46)
.L_46:
        /*003c*/ 	.word	0x00000000
        /*0040*/ 	.short	0x0004
        /*0042*/ 	.short	0x0010
        /*0044*/ 	.byte	0x00, 0xf5, 0x21, 0x00


	//----- nvinfo : EIATTR_KPARAM_INFO
	.align		4
.L_47:
        /*0048*/ 	.byte	0x04, 0x17
        /*004a*/ 	.short	(.L_49 - .L_48)
.L_48:
        /*004c*/ 	.word	0x00000000
        /*0050*/ 	.short	0x0003
        /*0052*/ 	.short	0x000c
        /*0054*/ 	.byte	0x00, 0xf0, 0x11, 0x00


	//----- nvinfo : EIATTR_KPARAM_INFO
	.align		4
.L_49:
        /*0058*/ 	.byte	0x04, 0x17
        /*005a*/ 	.short	(.L_51 - .L_50)
.L_50:
        /*005c*/ 	.word	0x00000000
        /*0060*/ 	.short	0x0002
        /*0062*/ 	.short	0x0008
        /*0064*/ 	.byte	0x00, 0xf0, 0x11, 0x00


	//----- nvinfo : EIATTR_KPARAM_INFO
	.align		4
.L_51:
        /*0068*/ 	.byte	0x04, 0x17
        /*006a*/ 	.short	(.L_53 - .L_52)
.L_52:
        /*006c*/ 	.word	0x00000000
        /*0070*/ 	.short	0x0001
        /*0072*/ 	.short	0x0004
        /*0074*/ 	.byte	0x00, 0xf0, 0x11, 0x00


	//----- nvinfo : EIATTR_KPARAM_INFO
	.align		4
.L_53:
        /*0078*/ 	.byte	0x04, 0x17
        /*007a*/ 	.short	(.L_55 - .L_54)
.L_54:
        /*007c*/ 	.word	0x00000000
        /*0080*/ 	.short	0x0000
        /*0082*/ 	.short	0x0000
        /*0084*/ 	.byte	0x00, 0xf0, 0x11, 0x00


	//----- nvinfo : EIATTR_SPARSE_MMA_MASK
	.align		4
.L_55:
        /*0088*/ 	.byte	0x03, 0x50
        /*008a*/ 	.short	0x0000


	//----- nvinfo : EIATTR_MAXREG_COUNT
	.align		4
        /*008c*/ 	.byte	0x03, 0x1b
        /*008e*/ 	.short	0x00ff


	//----- nvinfo : EIATTR_NUM_BARRIERS
	.align		4
        /*0090*/ 	.byte	0x02, 0x4c
        /*0092*/ 	.byte	0x01
	.zero		1


	//----- nvinfo : EIATTR_MERCURY_ISA_VERSION
	.align		4
        /*0094*/ 	.byte	0x03, 0x5f
        /*0096*/ 	.short	0x0101


	//----- nvinfo : EIATTR_VRC_CTA_INIT_COUNT
	.align		4
        /*0098*/ 	.byte	0x02, 0x4a
	.zero		1
	.zero		1


	//----- nvinfo : EIATTR_EXIT_INSTR_OFFSETS
	.align		4
        /*009c*/ 	.byte	0x04, 0x1c
        /*009e*/ 	.short	(.L_57 - .L_56)


	//   ....[0]....
.L_56:
        /*00a0*/ 	.word	0x00003850


	//----- nvinfo : EIATTR_MAX_THREADS
	.align		4
.L_57:
        /*00a4*/ 	.byte	0x04, 0x05
        /*00a6*/ 	.short	(.L_59 - .L_58)
.L_58:
        /*00a8*/ 	.word	0x00000100
        /*00ac*/ 	.word	0x00000001
        /*00b0*/ 	.word	0x00000001


	//----- nvinfo : EIATTR_CBANK_PARAM_SIZE
	.align		4
.L_59:
        /*00b4*/ 	.byte	0x03, 0x19
        /*00b6*/ 	.short	0x0030


	//----- nvinfo : EIATTR_PARAM_CBANK
	.align		4
        /*00b8*/ 	.byte	0x04, 0x0a
        /*00ba*/ 	.short	(.L_61 - .L_60)
	.align		4
.L_60:
        /*00bc*/ 	.word	index@(.nv.constant0._Z23sgemmLab4RegSplitTilingILi128ELi128ELi8ELi4ELi4ELi2ELi2EEviiifPKfS1_fPf)
        /*00c0*/ 	.short	0x0380
        /*00c2*/ 	.short	0x0030


	//----- nvinfo : EIATTR_SW_WAR
	.align		4
.L_61:
        /*00c4*/ 	.byte	0x04, 0x36
        /*00c6*/ 	.short	(.L_63 - .L_62)
.L_62:
        /*00c8*/ 	.word	0x00000008
.L_63:


//--------------------- .nv.callgraph             --------------------------
	.section	.nv.callgraph,"",@"SHT_CUDA_CALLGRAPH"
	.align	4
	.sectionentsize	8
	.align		4
        /*0000*/ 	.word	0x00000000
	.align		4
        /*0004*/ 	.word	0xffffffff
	.align		4
        /*0008*/ 	.word	0x00000000
	.align		4
        /*000c*/ 	.word	0xfffffffe
	.align		4
        /*0010*/ 	.word	0x00000000
	.align		4
        /*0014*/ 	.word	0xfffffffd
	.align		4
        /*0018*/ 	.word	0x00000000
	.align		4
        /*001c*/ 	.word	0xfffffffc


//--------------------- .text._Z23sgemmLab4RegSplitTilingILi64ELi64ELi8ELi4ELi4ELi2ELi2EEviiifPKfS1_fPf --------------------------
	.section	.text._Z23sgemmLab4RegSplitTilingILi64ELi64ELi8ELi4ELi4ELi2ELi2EEviiifPKfS1_fPf,"ax",@progbits
	.align	128
        .global         _Z23sgemmLab4RegSplitTilingILi64ELi64ELi8ELi4ELi4ELi2ELi2EEviiifPKfS1_fPf
        .type           _Z23sgemmLab4RegSplitTilingILi64ELi64ELi8ELi4ELi4ELi2ELi2EEviiifPKfS1_fPf,@function
        .size           _Z23sgemmLab4RegSplitTilingILi64ELi64ELi8ELi4ELi4ELi2ELi2EEviiifPKfS1_fPf,(.L_x_6 - _Z23sgemmLab4RegSplitTilingILi64ELi64ELi8ELi4ELi4ELi2ELi2EEviiifPKfS1_fPf)
        .other          _Z23sgemmLab4RegSplitTilingILi64ELi64ELi8ELi4ELi4ELi2ELi2EEviiifPKfS1_fPf,@"STO_CUDA_ENTRY STV_DEFAULT"
_Z23sgemmLab4RegSplitTilingILi64ELi64ELi8ELi4ELi4ELi2ELi2EEviiifPKfS1_fPf:
.text._Z23sgemmLab4RegSplitTilingILi64ELi64ELi8ELi4ELi4ELi2ELi2EEviiifPKfS1_fPf:
[----:B------:R-:W-:Y:S01]  /*0000*/  LDC R1, c[0x0][0x37c] ;  /* 0x0000df00ff017b82 */ /* 0x000fe20000000800 */
[----:B------:R-:W0:Y:S07]  /*0010*/  S2R R33, SR_CTAID.X ;  /* 0x0000000000217919 */ /* 0x000e2e0000002500 */
[----:B------:R-:W1:Y:S01]  /*0020*/  LDC R81, c[0x0][0x388] ;  /* 0x0000e200ff517b82 */ /* 0x000e620000000800 */
[----:B------:R-:W2:Y:S01]  /*0030*/  LDCU.64 UR8, c[0x0][0x358] ;  /* 0x00006b00ff0877ac */ /* 0x000ea20008000a00 */
[----:B------:R-:W-:Y:S01]  /*0040*/  HFMA2 R82, -RZ, RZ, 0, 0 ;  /* 0x00000000ff527431 */ /* 0x000fe200000001ff */
[----:B------:R-:W3:Y:S01]  /*0050*/  S2R R35, SR_TID.X ;  /* 0x0000000000237919 */ /* 0x000ee20000002100 */
[----:B------:R-:W-:Y:S01]  /*0060*/  HFMA2 R86, -RZ, RZ, 0, 0 ;  /* 0x00000000ff567431 */ /* 0x000fe200000001ff */
[----:B------:R-:W-:Y:S01]  /*0070*/  CS2R R66, SRZ ;  /* 0x0000000000427805 */ /* 0x000fe2000001ff00 */
[----:B------:R-:W-:Y:S01]  /*0080*/  HFMA2 R90, -RZ, RZ, 0, 0 ;  /* 0x00000000ff5a7431 */ /* 0x000fe200000001ff */
[----:B------:R-:W-:Y:S01]  /*0090*/  CS2R R22, SRZ ;  /* 0x0000000000167805 */ /* 0x000fe2000001ff00 */
[----:B------:R-:W4:Y:S01]  /*00a0*/  S2UR UR4, SR_CTAID.Y ;  /* 0x00000000000479c3 */ /* 0x000f220000002600 */
[----:B------:R-:W-:Y:S01]  /*00b0*/  HFMA2 R98, -RZ, RZ, 0, 0 ;  /* 0x00000000ff627431 */ /* 0x000fe200000001ff */
[----:B------:R-:W-:Y:S01]  /*00c0*/  CS2R R64, SRZ ;  /* 0x0000000000407805 */ /* 0x000fe2000001ff00 */
[----:B------:R-:W-:Y:S01]  /*00d0*/  HFMA2 R96, -RZ, RZ, 0, 0 ;  /* 0x00000000ff607431 */ /* 0x000fe200000001ff */
[----:B------:R-:W-:-:S02]  /*00e0*/  CS2R R62, SRZ ;  /* 0x00000000003e7805 */ /* 0x000fc4000001ff00 */
[----:B------:R-:W-:Y:S02]  /*00f0*/  CS2R R4, SRZ ;  /* 0x0000000000047805 */ /* 0x000fe4000001ff00 */
[----:B------:R-:W-:Y:S02]  /*0100*/  CS2R R6, SRZ ;  /* 0x0000000000067805 */ /* 0x000fe4000001ff00 */
[----:B------:R-:W-:Y:S01]  /*0110*/  CS2R R8, SRZ ;  /* 0x0000000000087805 */ /* 0x000fe2000001ff00 */
[----:B------:R-:W5:Y:S01]  /*0120*/  LDC.64 R106, c[0x0][0x390] ;  /* 0x0000e400ff6a7b82 */ /* 0x000f620000000a00 */
[----:B------:R-:W-:Y:S02]  /*0130*/  CS2R R10, SRZ ;  /* 0x00000000000a7805 */ /* 0x000fe4000001ff00 */
[----:B------:R-:W-:Y:S02]  /*0140*/  CS2R R60, SRZ ;  /* 0x00000000003c7805 */ /* 0x000fe4000001ff00 */
[----:B------:R-:W-:-:S02]  /*0150*/  CS2R R18, SRZ ;  /* 0x0000000000127805 */ /* 0x000fc4000001ff00 */
[----:B------:R-:W-:Y:S02]  /*0160*/  CS2R R28, SRZ ;  /* 0x00000000001c7805 */ /* 0x000fe4000001ff00 */
[----:B------:R-:W-:Y:S02]  /*0170*/  CS2R R20, SRZ ;  /* 0x0000000000147805 */ /* 0x000fe4000001ff00 */
[----:B------:R-:W-:Y:S02]  /*0180*/  CS2R R30, SRZ ;  /* 0x00000000001e7805 */ /* 0x000fe4000001ff00 */
[----:B------:R-:W-:Y:S01]  /*0190*/  CS2R R16, SRZ ;  /* 0x0000000000107805 */ /* 0x000fe2000001ff00 */
[----:B------:R-:W2:Y:S01]  /*01a0*/  LDC R2, c[0x0][0x384] ;  /* 0x0000e100ff027b82 */ /* 0x000ea20000000800 */
[----:B-1----:R-:W-:Y:S02]  /*01b0*/  ISETP.GE.AND P0, PT, R81, 0x1, PT ;  /* 0x000000015100780c */ /* 0x002fe40003f06270 */
[----:B------:R-:W-:-:S02]  /*01c0*/  CS2R R24, SRZ ;  /* 0x0000000000187805 */ /* 0x000fc4000001ff00 */
[----:B------:R-:W-:Y:S02]  /*01d0*/  CS2R R14, SRZ ;  /* 0x00000000000e7805 */ /* 0x000fe4000001ff00 */
[----:B------:R-:W-:Y:S02]  /*01e0*/  CS2R R12, SRZ ;  /* 0x00000000000c7805 */ /* 0x000fe4000001ff00 */
[----:B------:R-:W-:Y:S02]  /*01f0*/  CS2R R26, SRZ ;  /* 0x00000000001a7805 */ /* 0x000fe4000001ff00 */
[----:B------:R-:W-:Y:S02]  /*0200*/  CS2R R68, SRZ ;  /* 0x0000000000447805 */ /* 0x000fe4000001ff00 */
[----:B0-----:R-:W-:Y:S01]  /*0210*/  SHF.L.U32 R33, R33, 0x6, RZ ;  /* 0x0000000621217819 */ /* 0x001fe200000006ff */
[----:B------:R-:W0:Y:S01]  /*0220*/  LDC.64 R110, c[0x0][0x398] ;  /* 0x0000e600ff6e7b82 */ /* 0x000e220000000a00 */
[----:B----4-:R-:W-:Y:S01]  /*0230*/  USHF.L.U32 UR4, UR4, 0x6, URZ ;  /* 0x0000000604047899 */ /* 0x010fe200080006ff */
[----:B------:R-:W-:-:S02]  /*0240*/  CS2R R70, SRZ ;  /* 0x0000000000467805 */ /* 0x000fc4000001ff00 */
[----:B------:R-:W-:Y:S02]  /*0250*/  CS2R R72, SRZ ;  /* 0x0000000000487805 */ /* 0x000fe4000001ff00 */
[----:B------:R-:W-:Y:S02]  /*0260*/  CS2R R74, SRZ ;  /* 0x00000000004a7805 */ /* 0x000fe4000001ff00 */
[----:B------:R-:W-:Y:S02]  /*0270*/  MOV R80, RZ ;  /* 0x000000ff00507202 */ /* 0x000fe40000000f00 */
[----:B------:R-:W-:Y:S01]  /*0280*/  CS2R R76, SRZ ;  /* 0x00000000004c7805 */ /* 0x000fe2000001ff00 */
[----:B------:R-:W-:Y:S01]  /*0290*/  IMAD R3, R81, UR4, RZ ;  /* 0x0000000451037c24 */ /* 0x000fe2000f8e02ff */
[----:B------:R-:W-:Y:S02]  /*02a0*/  MOV R84, RZ ;  /* 0x000000ff00547202 */ /* 0x000fe40000000f00 */
[----:B------:R-:W-:-:S02]  /*02b0*/  CS2R R78, SRZ ;  /* 0x00000000004e7805 */ /* 0x000fc4000001ff00 */
[----:B------:R-:W-:Y:S01]  /*02c0*/  MOV R88, RZ ;  /* 0x000000ff00587202 */ /* 0x000fe20000000f00 */
[----:B-----5:R-:W-:-:S04]  /*02d0*/  IMAD.WIDE R106, R3, 0x4, R106 ;  /* 0x00000004036a7825 */ /* 0x020fc800078e026a */
[----:B------:R-:W-:Y:S01]  /*02e0*/  HFMA2 R3, -RZ, RZ, 0, 0 ;  /* 0x00000000ff037431 */ /* 0x000fe200000001ff */
[----:B------:R-:W-:Y:S02]  /*02f0*/  MOV R92, RZ ;  /* 0x000000ff005c7202 */ /* 0x000fe40000000f00 */
[----:B------:R-:W-:Y:S02]  /*0300*/  CS2R R102, SRZ ;  /* 0x0000000000667805 */ /* 0x000fe4000001ff00 */
[----:B------:R-:W-:Y:S01]  /*0310*/  CS2R R100, SRZ ;  /* 0x0000000000647805 */ /* 0x000fe2000001ff00 */
[----:B--2---:R-:W-:Y:S01]  /*0320*/  IMAD R0, R2, UR4, R33 ;  /* 0x0000000402007c24 */ /* 0x004fe2000f8e0221 */
[----:B------:R-:W-:Y:S02]  /*0330*/  MOV R94, RZ ;  /* 0x000000ff005e7202 */ /* 0x000fe40000000f00 */
[----:B------:R-:W-:Y:S02]  /*0340*/  MOV R105, RZ ;  /* 0x000000ff00697202 */ /* 0x000fe40000000f00 */
[----:B---3--:R-:W-:-:S02]  /*0350*/  LOP3.LUT R99, R35, 0x7, RZ, 0xc0, !PT ;  /* 0x0000000723637812 */ /* 0x008fc400078ec0ff */
[----:B------:R-:W-:Y:S01]  /*0360*/  SHF.R.U32.HI R97, RZ, 0x3, R35 ;  /* 0x00000003ff617819 */ /* 0x000fe20000011623 */
[----:B0-----:R-:W-:Y:S01]  /*0370*/  IMAD.WIDE.U32 R110, R33, 0x4, R110 ;  /* 0x00000004216e7825 */ /* 0x001fe200078e006e */
[----:B------:R-:W-:Y:S06]  /*0380*/  @!P0 BRA `(.L_x_0) ;  /* 0x0000002400908947 */ /* 0x000fec0003800000 */
[----:B------:R-:W0:Y:S01]  /*0390*/  S2UR UR7, SR_CgaCtaId ;  /* 0x00000000000779c3 */ /* 0x000e220000008800 */
[C---:B------:R-:W-:Y:S01]  /*03a0*/  SHF.L.U32 R32, R35.reuse, 0x2, RZ ;  /* 0x0000000223207819 */ /* 0x040fe200000006ff */
[----:B------:R-:W-:Y:S01]  /*03b0*/  UMOV UR4, 0x400 ;  /* 0x0000040000047882 */ /* 0x000fe20000000000 */
[--C-:B------:R-:W-:Y:S01]  /*03c0*/  SHF.R.U32.HI R34, RZ, 0x1, R35.reuse ;  /* 0x00000001ff227819 */ /* 0x100fe20000011623 */
[----:B------:R-:W-:Y:S01]  /*03d0*/  UIADD3 UR6, UPT, UPT, UR4, 0x800, URZ ;  /* 0x0000080004067890 */ /* 0x000fe2000fffe0ff */
[C---:B------:R-:W-:Y:S02]  /*03e0*/  LOP3.LUT R104, R32.reuse, 0x4, RZ, 0xc0, !PT ;  /* 0x0000000420687812 */ /* 0x040fe400078ec0ff */
[----:B------:R-:W-:Y:S02]  /*03f0*/  SHF.R.U32.HI R33, RZ, 0x4, R35 ;  /* 0x00000004ff217819 */ /* 0x000fe40000011623 */
[----:B------:R-:W-:Y:S01]  /*0400*/  LOP3.LUT R85, R32, 0x3c, RZ, 0xc0, !PT ;  /* 0x0000003c20557812 */ /* 0x000fe200078ec0ff */
[----:B------:R-:W-:Y:S01]  /*0410*/  IMAD R104, R34, R81, R104 ;  /* 0x0000005122687224 */ /* 0x000fe200078e0268 */
[----:B------:R-:W-:-:S02]  /*0420*/  SHF.L.U32 R36, R35, 0xa, RZ ;  /* 0x0000000a23247819 */ /* 0x000fc400000006ff */
[----:B------:R-:W-:Y:S01]  /*0430*/  SHF.L.U32 R35, R35, 0x4, RZ ;  /* 0x0000000423237819 */ /* 0x000fe200000006ff */
[----:B------:R-:W-:Y:S01]  /*0440*/  IMAD R85, R33, R2, R85 ;  /* 0x0000000221557224 */ /* 0x000fe200078e0255 */
[----:B------:R-:W-:Y:S02]  /*0450*/  SHF.L.U32 R91, R34, 0x2, RZ ;  /* 0x00000002225b7819 */ /* 0x000fe400000006ff */
[----:B------:R-:W-:Y:S02]  /*0460*/  LOP3.LUT R32, R35, 0xf0, RZ, 0xc0, !PT ;  /* 0x000000f023207812 */ /* 0x000fe400078ec0ff */
[----:B------:R-:W-:Y:S02]  /*0470*/  MOV R108, R106 ;  /* 0x0000006a006c7202 */ /* 0x000fe40000000f00 */
[----:B------:R-:W-:Y:S02]  /*0480*/  LOP3.LUT R91, R91, 0x400, R36, 0xf8, !PT ;  /* 0x000004005b5b7812 */ /* 0x000fe400078ef824 */
[----:B------:R-:W-:Y:S01]  /*0490*/  LEA R87, R33, R32, 0x8 ;  /* 0x0000002021577211 */ /* 0x000fe200078e40ff */
[----:B0-----:R-:W-:Y:S01]  /*04a0*/  ULEA UR5, UR7, UR4, 0x18 ;  /* 0x0000000407057291 */ /* 0x001fe2000f8ec0ff */
[----:B------:R-:W-:Y:S01]  /*04b0*/  SHF.L.U32 R95, R97, 0x2, RZ ;  /* 0x00000002615f7819 */ /* 0x000fe200000006ff */
[----:B------:R-:W-:Y:S01]  /*04c0*/  ULEA UR6, UR7, UR6, 0x18 ;  /* 0x0000000607067291 */ /* 0x000fe2000f8ec0ff */
[----:B------:R-:W-:Y:S01]  /*04d0*/  SHF.L.U32 R93, R2, 0x3, RZ ;  /* 0x00000003025d7819 */ /* 0x000fe200000006ff */
[----:B------:R-:W-:Y:S01]  /*04e0*/  UMOV UR4, URZ ;  /* 0x000000ff00047c82 */ /* 0x000fe20008000000 */
[----:B------:R-:W-:-:S02]  /*04f0*/  MOV R66, RZ ;  /* 0x000000ff00427202 */ /* 0x000fc40000000f00 */
[----:B------:R-:W-:Y:S02]  /*0500*/  LEA R89, R81, R104, 0x5 ;  /* 0x0000006851597211 */ /* 0x000fe400078e28ff */
[----:B------:R-:W-:-:S07]  /*0510*/  LEA R83, R2, R85, 0x2 ;  /* 0x0000005502537211 */ /* 0x000fce00078e10ff */
.L_x_1:
[----:B------:R-:W-:Y:S01]  /*0520*/  MOV R109, R107 ;  /* 0x0000006b006d7202 */ /* 0x000fe20000000f00 */
[----:B------:R-:W-:-:S04]  /*0530*/  IMAD.WIDE.U32 R40, R85, 0x4, R110 ;  /* 0x0000000455287825 */ /* 0x000fc800078e006e */
[--C-:B------:R-:W-:Y:S02]  /*0540*/  IMAD.WIDE.U32 R32, R104, 0x4, R108.reuse ;  /* 0x0000000468207825 */ /* 0x100fe400078e006c */
[----:B------:R-:W2:Y:S02]  /*0550*/  LDG.E.128 R40, desc[UR8][R40.64] ;  /* 0x0000000828287981 */ /* 0x000ea4000c1e1d00 */
[----:B------:R-:W-:Y:S02]  /*0560*/  IMAD.WIDE.U32 R36, R89, 0x4, R108 ;  /* 0x0000000459247825 */ /* 0x000fe400078e006c */
[----:B------:R-:W3:Y:S02]  /*0570*/  LDG.E.128 R32, desc[UR8][R32.64] ;  /* 0x0000000820207981 */ /* 0x000ee4000c1e1d00 */
[----:B------:R-:W-:Y:S02]  /*0580*/  IMAD.WIDE.U32 R44, R83, 0x4, R110 ;  /* 0x00000004532c7825 */ /* 0x000fe400078e006e */
[----:B------:R-:W4:Y:S04]  /*0590*/  LDG.E.128 R36, desc[UR8][R36.64] ;  /* 0x0000000824247981 */ /* 0x000f28000c1e1d00 */
[----:B------:R-:W5:Y:S01]  /*05a0*/  LDG.E.128 R44, desc[UR8][R44.64] ;  /* 0x000000082c2c7981 */ /* 0x000f62000c1e1d00 */
[----:B------:R-:W-:-:S02]  /*05b0*/  LEA R112, R97, UR5, 0x4 ;  /* 0x0000000561707c11 */ /* 0x000fc4000f8e20ff */
[----:B------:R-:W-:Y:S02]  /*05c0*/  LEA R106, R99, UR6, 0x4 ;  /* 0x00000006636a7c11 */ /* 0x000fe4000f8e20ff */
[----:B------:R-:W-:-:S04]  /*05d0*/  IADD3 R108, P0, PT, R108, 0x20, RZ ;  /* 0x000000206c6c7810 */ /* 0x000fc80007f1e0ff */
[----:B------:R-:W-:Y:S01]  /*05e0*/  IADD3.X R107, PT, PT, RZ, R109, RZ, P0, !PT ;  /* 0x0000006dff6b7210 */ /* 0x000fe200007fe4ff */
[----:B---3--:R-:W-:Y:S04]  /*05f0*/  STS [R91+UR5], R32 ;  /* 0x000000205b007988 */ /* 0x008fe80008000805 */
[----:B------:R-:W-:Y:S04]  /*0600*/  STS [R91+UR5+0x100], R33 ;  /* 0x000100215b007988 */ /* 0x000fe80008000805 */
[----:B------:R-:W-:Y:S04]  /*0610*/  STS [R91+UR5+0x200], R34 ;  /* 0x000200225b007988 */ /* 0x000fe80008000805 */
[----:B------:R-:W-:Y:S04]  /*0620*/  STS [R91+UR5+0x300], R35 ;  /* 0x000300235b007988 */ /* 0x000fe80008000805 */
[----:B----4-:R-:W-:Y:S04]  /*0630*/  STS [R91+UR5+0x80], R36 ;  /* 0x000080245b007988 */ /* 0x010fe80008000805 */
[----:B------:R-:W-:Y:S04]  /*0640*/  STS [R91+UR5+0x180], R37 ;  /* 0x000180255b007988 */ /* 0x000fe80008000805 */
[----:B------:R-:W-:Y:S04]  /*0650*/  STS [R91+UR5+0x280], R38 ;  /* 0x000280265b007988 */ /* 0x000fe80008000805 */
[----:B------:R-:W-:Y:S04]  /*0660*/  STS [R91+UR5+0x380], R39 ;  /* 0x000380275b007988 */ /* 0x000fe80008000805 */
[----:B--2---:R-:W-:Y:S04]  /*0670*/  STS.128 [R87+UR6], R40 ;  /* 0x0000002857007988 */ /* 0x004fe80008000c06 */
[----:B-----5:R-:W-:Y:S01]  /*0680*/  STS.128 [R87+UR6+0x400], R44 ;  /* 0x0004002c57007988 */ /* 0x020fe20008000c06 */
[----:B------:R-:W-:Y:S06]  /*0690*/  BAR.SYNC.DEFER_BLOCKING 0x0 ;  /* 0x0000000000007b1d */ /* 0x000fec0000010000 */
[----:B------:R-:W-:Y:S04]  /*06a0*/  LDS.128 R48, [R112] ;  /* 0x0000000070307984 */ /* 0x000fe80000000c00 */
[----:B------:R-:W0:Y:S04]  /*06b0*/  LDS.128 R32, [R106] ;  /* 0x000000006a207984 */ /* 0x000e280000000c00 */
[----:B------:R-:W1:Y:S04]  /*06c0*/  LDS.128 R52, [R112+0x80] ;  /* 0x0000800070347984 */ /* 0x000e680000000c00 */
[----:B------:R-:W2:Y:S04]  /*06d0*/  LDS.128 R56, [R106+0x80] ;  /* 0x000080006a387984 */ /* 0x000ea80000000c00 */
[----:B------:R-:W-:Y:S01]  /*06e0*/  LDS.128 R44, [R106+0x100] ;  /* 0x000100006a2c7984 */ /* 0x000fe20000000c00 */
[-C--:B0-----:R-:W-:Y:S01]  /*06f0*/  FFMA R101, R48, R32.reuse, R101 ;  /* 0x0000002030657223 */ /* 0x081fe20000000065 */
[-C--:B------:R-:W-:Y:S01]  /*0700*/  FFMA R98, R49, R32.reuse, R98 ;  /* 0x0000002031627223 */ /* 0x080fe20000000062 */
[-C--:B------:R-:W-:Y:S01]  /*0710*/  FFMA R73, R50, R32.reuse, R73 ;  /* 0x0000002032497223 */ /* 0x080fe20000000049 */
[-C--:B------:R-:W-:Y:S01]  /*0720*/  FFMA R84, R51, R32.reuse, R84 ;  /* 0x0000002033547223 */ /* 0x080fe20000000054 */
[-C--:B-1----:R-:W-:Y:S01]  /*0730*/  FFMA R31, R52, R32.reuse, R31 ;  /* 0x00000020341f7223 */ /* 0x082fe2000000001f */
[-C--:B------:R-:W-:Y:S01]  /*0740*/  FFMA R12, R53, R32.reuse, R12 ;  /* 0x00000020350c7223 */ /* 0x080fe2000000000c */
[-C--:B------:R-:W-:Y:S01]  /*0750*/  FFMA R3, R54, R32.reuse, R3 ;  /* 0x0000002036037223 */ /* 0x080fe20000000003 */
[----:B------:R-:W-:Y:S01]  /*0760*/  FFMA R10, R55, R32, R10 ;  /* 0x00000020370a7223 */ /* 0x000fe2000000000a */
[----:B------:R-:W-:-:S04]  /*0770*/  LOP3.LUT R32, R95, 0x40, RZ, 0xfc, !PT ;  /* 0x000000405f207812 */ /* 0x000fc800078efcff */
[----:B------:R-:W-:-:S05]  /*0780*/  LEA R112, R32, UR5, 0x2 ;  /* 0x0000000520707c11 */ /* 0x000fca000f8e10ff */
[----:B------:R-:W0:Y:S04]  /*0790*/  LDS.128 R36, [R112] ;  /* 0x0000000070247984 */ /* 0x000e280000000c00 */
[----:B------:R1:W3:Y:S01]  /*07a0*/  LDS.128 R40, [R112+0x80] ;  /* 0x0000800070287984 */ /* 0x0002e20000000c00 */
[-C--:B------:R-:W-:Y:S01]  /*07b0*/  FFMA R103, R48, R33.reuse, R103 ;  /* 0x0000002130677223 */ /* 0x080fe20000000067 */
[-C--:B------:R-:W-:Y:S01]  /*07c0*/  FFMA R100, R49, R33.reuse, R100 ;  /* 0x0000002131647223 */ /* 0x080fe20000000064 */
[-C--:B------:R-:W-:Y:S01]  /*07d0*/  FFMA R71, R50, R33.reuse, R71 ;  /* 0x0000002132477223 */ /* 0x080fe20000000047 */
[-C--:B------:R-:W-:Y:S01]  /*07e0*/  FFMA R82, R51, R33.reuse, R82 ;  /* 0x0000002133527223 */ /* 0x080fe20000000052 */
[-C--:B------:R-:W-:Y:S01]  /*07f0*/  FFMA R29, R52, R33.reuse, R29 ;  /* 0x00000021341d7223 */ /* 0x080fe2000000001d */
[-C--:B------:R-:W-:Y:S01]  /*0800*/  FFMA R18, R53, R33.reuse, R18 ;  /* 0x0000002135127223 */ /* 0x080fe20000000012 */
[-C--:B------:R-:W-:Y:S01]  /*0810*/  FFMA R9, R54, R33.reuse, R9 ;  /* 0x0000002136097223 */ /* 0x080fe20000000009 */
[----:B------:R-:W-:Y:S01]  /*0820*/  FFMA R8, R55, R33, R8 ;  /* 0x0000002137087223 */ /* 0x000fe20000000008 */
[-C--:B------:R-:W-:Y:S01]  /*0830*/  FFMA R105, R48, R34.reuse, R105 ;  /* 0x0000002230697223 */ /* 0x080fe20000000069 */
[-C--:B------:R-:W-:Y:S01]  /*0840*/  FFMA R102, R49, R34.reuse, R102 ;  /* 0x0000002231667223 */ /* 0x080fe20000000066 */
[-C--:B------:R-:W-:Y:S01]  /*0850*/  FFMA R69, R50, R34.reuse, R69 ;  /* 0x0000002232457223 */ /* 0x080fe20000000045 */
[-C--:B------:R-:W-:Y:S01]  /*0860*/  FFMA R80, R51, R34.reuse, R80 ;  /* 0x0000002233507223 */ /* 0x080fe20000000050 */
[-C--:B------:R-:W-:Y:S01]  /*0870*/  FFMA R27, R52, R34.reuse, R27 ;  /* 0x00000022341b7223 */ /* 0x080fe2000000001b */
[-C--:B------:R-:W-:Y:S01]  /*0880*/  FFMA R32, R53, R34.reuse, R14 ;  /* 0x0000002235207223 */ /* 0x080fe2000000000e */
[CC--:B------:R-:W-:Y:S01]  /*0890*/  FFMA R109, R54.reuse, R34.reuse, R5 ;  /* 0x00000022366d7223 */ /* 0x0c0fe20000000005 */
[C---:B------:R-:W-:Y:S01]  /*08a0*/  FFMA R34, R55.reuse, R34, R6 ;  /* 0x0000002237227223 */ /* 0x040fe20000000006 */
[-C--:B------:R-:W-:Y:S01]  /*08b0*/  FFMA R33, R54, R35.reuse, R7 ;  /* 0x0000002336217223 */ /* 0x080fe20000000007 */
[----:B------:R-:W-:-:S02]  /*08c0*/  FFMA R14, R55, R35, R4 ;  /* 0x00000023370e7223 */ /* 0x000fc40000000004 */
[----:B------:R-:W4:Y:S01]  /*08d0*/  LDS.128 R4, [R106+0x180] ;  /* 0x000180006a047984 */ /* 0x000f220000000c00 */
[C---:B------:R-:W-:Y:S01]  /*08e0*/  FFMA R79, R48.reuse, R35, R79 ;  /* 0x00000023304f7223 */ /* 0x040fe2000000004f */
[C---:B--2---:R-:W-:Y:S01]  /*08f0*/  FFMA R77, R48.reuse, R56, R77 ;  /* 0x00000038304d7223 */ /* 0x044fe2000000004d */
[C---:B------:R-:W-:Y:S01]  /*0900*/  FFMA R96, R48.reuse, R57, R96 ;  /* 0x0000003930607223 */ /* 0x040fe20000000060 */
[C---:B------:R-:W-:Y:S01]  /*0910*/  FFMA R75, R48.reuse, R58, R75 ;  /* 0x0000003a304b7223 */ /* 0x040fe2000000004b */
[----:B------:R-:W-:Y:S01]  /*0920*/  FFMA R48, R48, R59, R94 ;  /* 0x0000003b30307223 */ /* 0x000fe2000000005e */
[-C--:B------:R-:W-:Y:S01]  /*0930*/  FFMA R92, R49, R35.reuse, R92 ;  /* 0x00000023315c7223 */ /* 0x080fe2000000005c */
[-C--:B------:R-:W-:Y:S01]  /*0940*/  FFMA R65, R50, R35.reuse, R65 ;  /* 0x0000002332417223 */ /* 0x080fe20000000041 */
[-C--:B------:R-:W-:Y:S01]  /*0950*/  FFMA R74, R51, R35.reuse, R74 ;  /* 0x00000023334a7223 */ /* 0x080fe2000000004a */
[-C--:B------:R-:W-:Y:S01]  /*0960*/  FFMA R15, R52, R35.reuse, R15 ;  /* 0x00000023340f7223 */ /* 0x080fe2000000000f */
[C---:B------:R-:W-:Y:S01]  /*0970*/  FFMA R16, R53.reuse, R35, R16 ;  /* 0x0000002335107223 */ /* 0x040fe20000000010 */
[C---:B------:R-:W-:Y:S01]  /*0980*/  FFMA R94, R53.reuse, R56, R22 ;  /* 0x00000038355e7223 */ /* 0x040fe20000000016 */
[C---:B-1----:R-:W-:Y:S01]  /*0990*/  FFMA R112, R53.reuse, R57, R24 ;  /* 0x0000003935707223 */ /* 0x042fe20000000018 */
[CC--:B------:R-:W-:Y:S01]  /*09a0*/  FFMA R17, R53.reuse, R58.reuse, R17 ;  /* 0x0000003a35117223 */ /* 0x0c0fe20000000011 */
[----:B------:R-:W-:Y:S01]  /*09b0*/  FFMA R30, R53, R59, R30 ;  /* 0x0000003b351e7223 */ /* 0x000fe2000000001e */
[-C--:B------:R-:W-:Y:S01]  /*09c0*/  FFMA R67, R49, R58.reuse, R67 ;  /* 0x0000003a31437223 */ /* 0x080fe20000000043 */
[-C--:B------:R-:W-:Y:S01]  /*09d0*/  FFMA R61, R50, R58.reuse, R61 ;  /* 0x0000003a323d7223 */ /* 0x080fe2000000003d */
[-C--:B------:R-:W-:Y:S01]  /*09e0*/  FFMA R35, R51, R58.reuse, R25 ;  /* 0x0000003a33237223 */ /* 0x080fe20000000019 */
[-C--:B------:R-:W-:Y:S01]  /*09f0*/  FFMA R13, R52, R58.reuse, R13 ;  /* 0x0000003a340d7223 */ /* 0x080fe2000000000d */
[-C--:B------:R-:W-:Y:S01]  /*0a00*/  FFMA R19, R54, R58.reuse, R19 ;  /* 0x0000003a36137223 */ /* 0x080fe20000000013 */
[----:B------:R-:W-:Y:S01]  /*0a10*/  FFMA R53, R55, R58, R23 ;  /* 0x0000003a37357223 */ /* 0x000fe20000000017 */
[-C--:B0-----:R-:W-:Y:S01]  /*0a20*/  FFMA R101, R36, R44.reuse, R101 ;  /* 0x0000002c24657223 */ /* 0x081fe20000000065 */
[-C--:B------:R-:W-:Y:S01]  /*0a30*/  FFMA R98, R37, R44.reuse, R98 ;  /* 0x0000002c25627223 */ /* 0x080fe20000000062 */
[-C--:B------:R-:W-:Y:S01]  /*0a40*/  FFMA R73, R38, R44.reuse, R73 ;  /* 0x0000002c26497223 */ /* 0x080fe20000000049 */
[-C--:B------:R-:W-:Y:S01]  /*0a50*/  FFMA R84, R39, R44.reuse, R84 ;  /* 0x0000002c27547223 */ /* 0x080fe20000000054 */
[-C--:B---3--:R-:W-:Y:S01]  /*0a60*/  FFMA R31, R40, R44.reuse, R31 ;  /* 0x0000002c281f7223 */ /* 0x088fe2000000001f */
[-C--:B------:R-:W-:Y:S01]  /*0a70*/  FFMA R58, R41, R44.reuse, R12 ;  /* 0x0000002c293a7223 */ /* 0x080fe2000000000c */
[-C--:B------:R-:W-:Y:S01]  /*0a80*/  FFMA R3, R42, R44.reuse, R3 ;  /* 0x0000002c2a037223 */ /* 0x080fe20000000003 */
[----:B------:R-:W-:Y:S01]  /*0a90*/  FFMA R44, R43, R44, R10 ;  /* 0x0000002c2b2c7223 */ /* 0x000fe2000000000a */
[----:B------:R-:W-:Y:S01]  /*0aa0*/  LOP3.LUT R10, R95, 0x80, RZ, 0xfc, !PT ;  /* 0x000000805f0a7812 */ /* 0x000fe200078efcff */
[CC--:B------:R-:W-:Y:S01]  /*0ab0*/  FFMA R63, R50.reuse, R56.reuse, R63 ;  /* 0x00000038323f7223 */ /* 0x0c0fe2000000003f */
[-C--:B------:R-:W-:Y:S01]  /*0ac0*/  FFMA R78, R50, R57.reuse, R78 ;  /* 0x00000039324e7223 */ /* 0x080fe2000000004e */
[CC--:B------:R-:W-:Y:S01]  /*0ad0*/  FFMA R90, R49.reuse, R56.reuse, R90 ;  /* 0x00000038315a7223 */ /* 0x0c0fe2000000005a */
[----:B------:R-:W-:Y:S01]  /*0ae0*/  LEA R12, R10, UR5, 0x2 ;  /* 0x000000050a0c7c11 */ /* 0x000fe2000f8e10ff */
[C---:B------:R-:W-:Y:S01]  /*0af0*/  FFMA R88, R49.reuse, R57, R88 ;  /* 0x0000003931587223 */ /* 0x040fe20000000058 */
[-C--:B------:R-:W-:Y:S01]  /*0b00*/  FFMA R86, R49, R59.reuse, R86 ;  /* 0x0000003b31567223 */ /* 0x080fe20000000056 */
[----:B------:R-:W-:Y:S01]  /*0b10*/  FFMA R50, R50, R59, R76 ;  /* 0x0000003b32327223 */ /* 0x000fe2000000004c */
[CC--:B------:R-:W-:Y:S01]  /*0b20*/  FFMA R72, R51.reuse, R56.reuse, R72 ;  /* 0x0000003833487223 */ /* 0x0c0fe20000000048 */
[C---:B------:R-:W-:Y:S01]  /*0b30*/  FFMA R70, R51.reuse, R57, R70 ;  /* 0x0000003933467223 */ /* 0x040fe20000000046 */
[----:B------:R-:W-:Y:S01]  /*0b40*/  FFMA R68, R51, R59, R68 ;  /* 0x0000003b33447223 */ /* 0x000fe20000000044 */
[CC--:B------:R-:W-:Y:S01]  /*0b50*/  FFMA R49, R52.reuse, R56.reuse, R11 ;  /* 0x0000003834317223 */ /* 0x0c0fe2000000000b */
[-C--:B------:R-:W-:Y:S01]  /*0b60*/  FFMA R76, R52, R57.reuse, R20 ;  /* 0x00000039344c7223 */ /* 0x080fe20000000014 */
[CC--:B------:R-:W-:Y:S01]  /*0b70*/  FFMA R51, R54.reuse, R56.reuse, R21 ;  /* 0x0000003836337223 */ /* 0x0c0fe20000000015 */
[----:B------:R-:W-:Y:S01]  /*0b80*/  FFMA R28, R54, R57, R28 ;  /* 0x00000039361c7223 */ /* 0x000fe2000000001c */
[-C--:B------:R-:W-:Y:S01]  /*0b90*/  FFMA R52, R52, R59.reuse, R26 ;  /* 0x0000003b34347223 */ /* 0x080fe2000000001a */
[----:B------:R-:W-:Y:S01]  /*0ba0*/  FFMA R54, R54, R59, R60 ;  /* 0x0000003b36367223 */ /* 0x000fe2000000003c */
[C---:B------:R-:W-:Y:S01]  /*0bb0*/  FFMA R56, R55.reuse, R56, R62 ;  /* 0x0000003837387223 */ /* 0x040fe2000000003e */
[C---:B------:R-:W-:Y:S01]  /*0bc0*/  FFMA R64, R55.reuse, R57, R64 ;  /* 0x0000003937407223 */ /* 0x040fe20000000040 */
[----:B------:R-:W-:Y:S01]  /*0bd0*/  FFMA R66, R55, R59, R66 ;  /* 0x0000003b37427223 */ /* 0x000fe20000000042 */
[-C--:B------:R-:W-:Y:S01]  /*0be0*/  FFMA R55, R42, R45.reuse, R9 ;  /* 0x0000002d2a377223 */ /* 0x080fe20000000009 */
[-C--:B------:R-:W-:Y:S01]  /*0bf0*/  FFMA R60, R43, R45.reuse, R8 ;  /* 0x0000002d2b3c7223 */ /* 0x080fe20000000008 */
[-C--:B------:R-:W-:Y:S01]  /*0c00*/  FFMA R59, R40, R46.reuse, R27 ;  /* 0x0000002e283b7223 */ /* 0x080fe2000000001b */
[----:B------:R-:W-:Y:S04]  /*0c10*/  LDS.128 R8, [R12] ;  /* 0x000000000c087984 */ /* 0x000fe80000000c00 */
[----:B------:R-:W-:Y:S04]  /*0c20*/  LDS.128 R20, [R12+0x80] ;  /* 0x000080000c147984 */ /* 0x000fe80000000c00 */
[----:B------:R-:W0:Y:S01]  /*0c30*/  LDS.128 R24, [R106+0x200] ;  /* 0x000200006a187984 */ /* 0x000e220000000c00 */
[C---:B------:R-:W-:Y:S01]  /*0c40*/  FFMA R100, R37.reuse, R45, R100 ;  /* 0x0000002d25647223 */ /* 0x040fe20000000064 */
[C---:B------:R-:W-:Y:S01]  /*0c50*/  FFMA R102, R37.reuse, R46, R102 ;  /* 0x0000002e25667223 */ /* 0x040fe20000000066 */
[C---:B------:R-:W-:Y:S01]  /*0c60*/  FFMA R92, R37.reuse, R47, R92 ;  /* 0x0000002f255c7223 */ /* 0x040fe2000000005c */
[C---:B----4-:R-:W-:Y:S01]  /*0c70*/  FFMA R90, R37.reuse, R4, R90 ;  /* 0x00000004255a7223 */ /* 0x050fe2000000005a */
[C---:B------:R-:W-:Y:S01]  /*0c80*/  FFMA R88, R37.reuse, R5, R88 ;  /* 0x0000000525587223 */ /* 0x040fe20000000058 */
[C---:B------:R-:W-:Y:S01]  /*0c90*/  FFMA R67, R37.reuse, R6, R67 ;  /* 0x0000000625437223 */ /* 0x040fe20000000043 */
[----:B------:R-:W-:Y:S01]  /*0ca0*/  FFMA R86, R37, R7, R86 ;  /* 0x0000000725567223 */ /* 0x000fe20000000056 */
        /* <DEDUP_REMOVED lines=10> */
[----:B------:R-:W-:Y:S01]  /*0d50*/  FFMA R34, R43, R46, R34 ;  /* 0x0000002e2b227223 */ /* 0x000fe20000000022 */
[C---:B------:R-:W-:Y:S01]  /*0d60*/  FFMA R74, R39.reuse, R47, R74 ;  /* 0x0000002f274a7223 */ /* 0x040fe2000000004a */
[C---:B------:R-:W-:Y:S01]  /*0d70*/  FFMA R72, R39.reuse, R4, R72 ;  /* 0x0000000427487223 */ /* 0x040fe20000000048 */
[C---:B------:R-:W-:Y:S01]  /*0d80*/  FFMA R70, R39.reuse, R5, R70 ;  /* 0x0000000527467223 */ /* 0x040fe20000000046 */
[CC--:B------:R-:W-:Y:S01]  /*0d90*/  FFMA R37, R39.reuse, R6.reuse, R35 ;  /* 0x0000000627257223 */ /* 0x0c0fe20000000023 */
[----:B------:R-:W-:Y:S01]  /*0da0*/  FFMA R68, R39, R7, R68 ;  /* 0x0000000727447223 */ /* 0x000fe20000000044 */
[CC--:B------:R-:W-:Y:S01]  /*0db0*/  FFMA R45, R40.reuse, R47.reuse, R15 ;  /* 0x0000002f282d7223 */ /* 0x0c0fe2000000000f */
[----:B------:R-:W-:Y:S01]  /*0dc0*/  FFMA R46, R43, R47, R14 ;  /* 0x0000002f2b2e7223 */ /* 0x000fe2000000000e */
[----:B------:R-:W-:-:S02]  /*0dd0*/  FFMA R39, R40, R6, R13 ;  /* 0x0000000628277223 */ /* 0x000fc4000000000d */
[----:B------:R-:W1:Y:S01]  /*0de0*/  LDS.128 R12, [R106+0x280] ;  /* 0x000280006a0c7984 */ /* 0x000e620000000c00 */
[-C--:B------:R-:W-:Y:S01]  /*0df0*/  FFMA R77, R36, R4.reuse, R77 ;  /* 0x00000004244d7223 */ /* 0x080fe2000000004d */
[-C--:B------:R-:W-:Y:S01]  /*0e00*/  FFMA R63, R38, R4.reuse, R63 ;  /* 0x00000004263f7223 */ /* 0x080fe2000000003f */
[-C--:B------:R-:W-:Y:S01]  /*0e10*/  FFMA R49, R40, R4.reuse, R49 ;  /* 0x0000000428317223 */ /* 0x080fe20000000031 */
[-C--:B------:R-:W-:Y:S01]  /*0e20*/  FFMA R94, R41, R4.reuse, R94 ;  /* 0x00000004295e7223 */ /* 0x080fe2000000005e */
[-C--:B------:R-:W-:Y:S01]  /*0e30*/  FFMA R51, R42, R4.reuse, R51 ;  /* 0x000000042a337223 */ /* 0x080fe20000000033 */
[----:B------:R-:W-:Y:S01]  /*0e40*/  FFMA R56, R43, R4, R56 ;  /* 0x000000042b387223 */ /* 0x000fe20000000038 */
[----:B------:R-:W-:Y:S01]  /*0e50*/  LOP3.LUT R4, R95, 0xc0, RZ, 0xfc, !PT ;  /* 0x000000c05f047812 */ /* 0x000fe200078efcff */
[C---:B------:R-:W-:Y:S01]  /*0e60*/  FFMA R64, R43.reuse, R5, R64 ;  /* 0x000000052b407223 */ /* 0x040fe20000000040 */
[CC--:B------:R-:W-:Y:S01]  /*0e70*/  FFMA R53, R43.reuse, R6.reuse, R53 ;  /* 0x000000062b357223 */ /* 0x0c0fe20000000035 */
[----:B------:R-:W-:Y:S01]  /*0e80*/  FFMA R66, R43, R7, R66 ;  /* 0x000000072b427223 */ /* 0x000fe20000000042 */
[----:B------:R-:W-:Y:S01]  /*0e90*/  FFMA R79, R36, R47, R79 ;  /* 0x0000002f244f7223 */ /* 0x000fe2000000004f */
[-C--:B0-----:R-:W-:Y:S01]  /*0ea0*/  FFMA R103, R8, R25.reuse, R103 ;  /* 0x0000001908677223 */ /* 0x081fe20000000067 */
[-C--:B------:R-:W-:Y:S01]  /*0eb0*/  FFMA R100, R9, R25.reuse, R100 ;  /* 0x0000001909647223 */ /* 0x080fe20000000064 */
[-C--:B------:R-:W-:Y:S01]  /*0ec0*/  FFMA R71, R10, R25.reuse, R71 ;  /* 0x000000190a477223 */ /* 0x080fe20000000047 */
[-C--:B------:R-:W-:Y:S01]  /*0ed0*/  FFMA R82, R11, R25.reuse, R82 ;  /* 0x000000190b527223 */ /* 0x080fe20000000052 */
[-C--:B------:R-:W-:Y:S01]  /*0ee0*/  FFMA R43, R20, R25.reuse, R29 ;  /* 0x00000019142b7223 */ /* 0x080fe2000000001d */
[-C--:B------:R-:W-:Y:S01]  /*0ef0*/  FFMA R18, R21, R25.reuse, R18 ;  /* 0x0000001915127223 */ /* 0x080fe20000000012 */
[-C--:B------:R-:W-:Y:S01]  /*0f00*/  FFMA R55, R22, R25.reuse, R55 ;  /* 0x0000001916377223 */ /* 0x080fe20000000037 */
[----:B------:R-:W-:Y:S01]  /*0f10*/  FFMA R60, R23, R25, R60 ;  /* 0x00000019173c7223 */ /* 0x000fe2000000003c */
[C---:B------:R-:W-:Y:S01]  /*0f20*/  FFMA R96, R36.reuse, R5, R96 ;  /* 0x0000000524607223 */ /* 0x040fe20000000060 */
[CC--:B------:R-:W-:Y:S01]  /*0f30*/  FFMA R75, R36.reuse, R6.reuse, R75 ;  /* 0x00000006244b7223 */ /* 0x0c0fe2000000004b */
[----:B------:R-:W-:Y:S01]  /*0f40*/  FFMA R48, R36, R7, R48 ;  /* 0x0000000724307223 */ /* 0x000fe20000000030 */
[----:B------:R-:W-:Y:S01]  /*0f50*/  LEA R25, R4, UR5, 0x2 ;  /* 0x0000000504197c11 */ /* 0x000fe2000f8e10ff */
[C---:B------:R-:W-:Y:S01]  /*0f60*/  FFMA R16, R41.reuse, R47, R16 ;  /* 0x0000002f29107223 */ /* 0x040fe20000000010 */
[C---:B------:R-:W-:Y:S01]  /*0f70*/  FFMA R112, R41.reuse, R5, R112 ;  /* 0x0000000529707223 */ /* 0x040fe20000000070 */
[C---:B------:R-:W-:Y:S01]  /*0f80*/  FFMA R17, R41.reuse, R6, R17 ;  /* 0x0000000629117223 */ /* 0x040fe20000000011 */
[----:B------:R-:W-:Y:S01]  /*0f90*/  FFMA R36, R41, R7, R30 ;  /* 0x0000000729247223 */ /* 0x000fe2000000001e */
        /* <DEDUP_REMOVED lines=18> */
[----:B------:R-:W-:Y:S01]  /*10c0*/  FFMA R109, R22, R26, R109 ;  /* 0x0000001a166d7223 */ /* 0x000fe2000000006d */
[----:B------:R-:W-:Y:S01]  /*10d0*/  FFMA R57, R42, R47, R33 ;  /* 0x0000002f2a397223 */ /* 0x000fe20000000021 */
[C---:B------:R-:W-:Y:S01]  /*10e0*/  FFMA R76, R40.reuse, R5, R76 ;  /* 0x00000005284c7223 */ /* 0x040fe2000000004c */
[----:B------:R-:W-:Y:S01]  /*10f0*/  FFMA R52, R40, R7, R52 ;  /* 0x0000000728347223 */ /* 0x000fe20000000034 */
[C---:B------:R-:W-:Y:S01]  /*1100*/  FFMA R38, R42.reuse, R5, R28 ;  /* 0x000000052a267223 */ /* 0x040fe2000000001c */
[C---:B------:R-:W-:Y:S01]  /*1110*/  FFMA R19, R42.reuse, R6, R19 ;  /* 0x000000062a137223 */ /* 0x040fe20000000013 */
[----:B------:R-:W-:Y:S01]  /*1120*/  FFMA R54, R42, R7, R54 ;  /* 0x000000072a367223 */ /* 0x000fe20000000036 */
[----:B------:R-:W-:Y:S01]  /*1130*/  FFMA R26, R23, R26, R34 ;  /* 0x0000001a171a7223 */ /* 0x000fe20000000022 */
[----:B------:R-:W-:Y:S04]  /*1140*/  LDS.128 R4, [R25] ;  /* 0x0000000019047984 */ /* 0x000fe80000000c00 */
[----:B------:R-:W-:Y:S04]  /*1150*/  LDS.128 R28, [R25+0x80] ;  /* 0x00008000191c7984 */ /* 0x000fe80000000c00 */
[----:B------:R-:W0:Y:S01]  /*1160*/  LDS.128 R32, [R106+0x300] ;  /* 0x000300006a207984 */ /* 0x000e220000000c00 */
[-C--:B------:R-:W-:Y:S01]  /*1170*/  FFMA R79, R8, R27.reuse, R79 ;  /* 0x0000001b084f7223 */ /* 0x080fe2000000004f */
[-C--:B------:R-:W-:Y:S01]  /*1180*/  FFMA R92, R9, R27.reuse, R92 ;  /* 0x0000001b095c7223 */ /* 0x080fe2000000005c */
[-C--:B------:R-:W-:Y:S01]  /*1190*/  FFMA R65, R10, R27.reuse, R65 ;  /* 0x0000001b0a417223 */ /* 0x080fe20000000041 */
[----:B------:R-:W-:Y:S01]  /*11a0*/  FFMA R74, R11, R27, R74 ;  /* 0x0000001b0b4a7223 */ /* 0x000fe2000000004a */
[C---:B-1----:R-:W-:Y:S01]  /*11b0*/  FFMA R77, R8.reuse, R12, R77 ;  /* 0x0000000c084d7223 */ /* 0x042fe2000000004d */
[C---:B------:R-:W-:Y:S01]  /*11c0*/  FFMA R96, R8.reuse, R13, R96 ;  /* 0x0000000d08607223 */ /* 0x040fe20000000060 */
[C---:B------:R-:W-:Y:S01]  /*11d0*/  FFMA R75, R8.reuse, R14, R75 ;  /* 0x0000000e084b7223 */ /* 0x040fe2000000004b */
[----:B------:R-:W-:Y:S01]  /*11e0*/  FFMA R48, R8, R15, R48 ;  /* 0x0000000f08307223 */ /* 0x000fe20000000030 */
[C---:B------:R-:W-:Y:S01]  /*11f0*/  FFMA R90, R9.reuse, R12, R90 ;  /* 0x0000000c095a7223 */ /* 0x040fe2000000005a */
        /* <DEDUP_REMOVED lines=10> */
[----:B------:R-:W-:-:S02]  /*12a0*/  FFMA R68, R11, R15, R68 ;  /* 0x0000000f0b447223 */ /* 0x000fc40000000044 */
[----:B------:R-:W1:Y:S01]  /*12b0*/  LDS.128 R8, [R106+0x380] ;  /* 0x000380006a087984 */ /* 0x000e620000000c00 */
[-C--:B------:R-:W-:Y:S01]  /*12c0*/  FFMA R49, R20, R12.reuse, R49 ;  /* 0x0000000c14317223 */ /* 0x080fe20000000031 */
[-C--:B------:R-:W-:Y:S01]  /*12d0*/  FFMA R94, R21, R12.reuse, R94 ;  /* 0x0000000c155e7223 */ /* 0x080fe2000000005e */
[-C--:B------:R-:W-:Y:S01]  /*12e0*/  FFMA R51, R22, R12.reuse, R51 ;  /* 0x0000000c16337223 */ /* 0x080fe20000000033 */
[----:B------:R-:W-:Y:S01]  /*12f0*/  FFMA R56, R23, R12, R56 ;  /* 0x0000000c17387223 */ /* 0x000fe20000000038 */
[----:B------:R-:W-:Y:S01]  /*1300*/  LOP3.LUT R12, R95, 0x100, RZ, 0xfc, !PT ;  /* 0x000001005f0c7812 */ /* 0x000fe200078efcff */
[-C--:B------:R-:W-:Y:S01]  /*1310*/  FFMA R45, R20, R27.reuse, R45 ;  /* 0x0000001b142d7223 */ /* 0x080fe2000000002d */
[-C--:B------:R-:W-:Y:S01]  /*1320*/  FFMA R16, R21, R27.reuse, R16 ;  /* 0x0000001b15107223 */ /* 0x080fe20000000010 */
[-C--:B------:R-:W-:Y:S01]  /*1330*/  FFMA R57, R22, R27.reuse, R57 ;  /* 0x0000001b16397223 */ /* 0x080fe20000000039 */
[----:B------:R-:W-:Y:S01]  /*1340*/  FFMA R46, R23, R27, R46 ;  /* 0x0000001b172e7223 */ /* 0x000fe2000000002e */
[C---:B------:R-:W-:Y:S01]  /*1350*/  FFMA R76, R20.reuse, R13, R76 ;  /* 0x0000000d144c7223 */ /* 0x040fe2000000004c */
[C---:B------:R-:W-:Y:S01]  /*1360*/  FFMA R39, R20.reuse, R14, R39 ;  /* 0x0000000e14277223 */ /* 0x040fe20000000027 */
        /* <DEDUP_REMOVED lines=10> */
[----:B------:R-:W-:Y:S01]  /*1410*/  LEA R33, R12, UR5, 0x2 ;  /* 0x000000050c217c11 */ /* 0x000fe2000f8e10ff */
        /* <DEDUP_REMOVED lines=15> */
[CC--:B------:R-:W-:Y:S01]  /*1510*/  FFMA R17, R21.reuse, R14.reuse, R17 ;  /* 0x0000000e15117223 */ /* 0x0c0fe20000000011 */
[----:B------:R-:W-:Y:S01]  /*1520*/  FFMA R36, R21, R15, R36 ;  /* 0x0000000f15247223 */ /* 0x000fe20000000024 */
[C---:B------:R-:W-:Y:S01]  /*1530*/  FFMA R38, R22.reuse, R13, R38 ;  /* 0x0000000d16267223 */ /* 0x040fe20000000026 */
[CC--:B------:R-:W-:Y:S01]  /*1540*/  FFMA R19, R22.reuse, R14.reuse, R19 ;  /* 0x0000000e16137223 */ /* 0x0c0fe20000000013 */
        /* <DEDUP_REMOVED lines=75> */
[----:B------:R-:W-:Y:S01]  /*1a00*/  LDS.128 R8, [R25] ;  /* 0x0000000019087984 */ /* 0x000fe20000000c00 */
[-C--:B------:R-:W-:Y:S01]  /*1a10*/  FFMA R79, R12, R27.reuse, R79 ;  /* 0x0000001b0c4f7223 */ /* 0x080fe2000000004f */
[-C--:B------:R-:W-:Y:S01]  /*1a20*/  FFMA R92, R13, R27.reuse, R92 ;  /* 0x0000001b0d5c7223 */ /* 0x080fe2000000005c */
[-C--:B------:R-:W-:Y:S01]  /*1a30*/  FFMA R65, R14, R27.reuse, R65 ;  /* 0x0000001b0e417223 */ /* 0x080fe20000000041 */
[----:B------:R-:W-:Y:S01]  /*1a40*/  LDS.128 R28, [R25+0x80] ;  /* 0x00008000191c7984 */ /* 0x000fe20000000c00 */
[----:B------:R-:W-:Y:S01]  /*1a50*/  FFMA R74, R15, R27, R74 ;  /* 0x0000001b0f4a7223 */ /* 0x000fe2000000004a */
[C---:B-1----:R-:W-:Y:S01]  /*1a60*/  FFMA R77, R12.reuse, R4, R77 ;  /* 0x000000040c4d7223 */ /* 0x042fe2000000004d */
[C---:B------:R-:W-:Y:S01]  /*1a70*/  FFMA R96, R12.reuse, R5, R96 ;  /* 0x000000050c607223 */ /* 0x040fe20000000060 */
[----:B------:R-:W0:Y:S01]  /*1a80*/  LDS.128 R32, [R106+0x500] ;  /* 0x000500006a207984 */ /* 0x000e220000000c00 */
        /* <DEDUP_REMOVED lines=20> */
[C---:B------:R-:W-:Y:S01]  /*1bd0*/  FFMA R46, R23.reuse, R27, R46 ;  /* 0x0000001b172e7223 */ /* 0x040fe2000000002e */
[C---:B------:R-:W-:Y:S01]  /*1be0*/  FFMA R64, R23.reuse, R5, R64 ;  /* 0x0000000517407223 */ /* 0x040fe20000000040 */
[CC--:B------:R-:W-:Y:S01]  /*1bf0*/  FFMA R53, R23.reuse, R6.reuse, R53 ;  /* 0x0000000617357223 */ /* 0x0c0fe20000000035 */
[----:B------:R-:W-:Y:S01]  /*1c00*/  FFMA R66, R23, R7, R66 ;  /* 0x0000000717427223 */ /* 0x000fe20000000042 */
[----:B------:R-:W-:Y:S01]  /*1c10*/  LEA R23, R4, UR5, 0x2 ;  /* 0x0000000504177c11 */ /* 0x000fe2000f8e10ff */
[C---:B------:R-:W-:Y:S01]  /*1c20*/  FFMA R40, R21.reuse, R27, R16 ;  /* 0x0000001b15287223 */ /* 0x040fe20000000010 */
[C---:B------:R-:W-:Y:S01]  /*1c30*/  FFMA R112, R21.reuse, R5, R112 ;  /* 0x0000000515707223 */ /* 0x040fe20000000070 */
[CC--:B------:R-:W-:Y:S01]  /*1c40*/  FFMA R47, R21.reuse, R6.reuse, R17 ;  /* 0x00000006152f7223 */ /* 0x0c0fe20000000011 */
[----:B------:R-:W-:Y:S01]  /*1c50*/  FFMA R36, R21, R7, R36 ;  /* 0x0000000715247223 */ /* 0x000fe20000000024 */
[C---:B------:R-:W-:Y:S01]  /*1c60*/  FFMA R57, R22.reuse, R27, R57 ;  /* 0x0000001b16397223 */ /* 0x040fe20000000039 */
[C---:B------:R-:W-:Y:S01]  /*1c70*/  FFMA R38, R22.reuse, R5, R38 ;  /* 0x0000000516267223 */ /* 0x040fe20000000026 */
[CC--:B------:R-:W-:Y:S01]  /*1c80*/  FFMA R21, R22.reuse, R6.reuse, R19 ;  /* 0x0000000616157223 */ /* 0x0c0fe20000000013 */
[----:B------:R-:W-:Y:S01]  /*1c90*/  FFMA R54, R22, R7, R54 ;  /* 0x0000000716367223 */ /* 0x000fe20000000036 */
[C---:B------:R-:W-:Y:S01]  /*1ca0*/  FFMA R45, R20.reuse, R27, R45 ;  /* 0x0000001b142d7223 */ /* 0x040fe2000000002d */
[C---:B------:R-:W-:Y:S01]  /*1cb0*/  FFMA R76, R20.reuse, R5, R76 ;  /* 0x00000005144c7223 */ /* 0x040fe2000000004c */
[C---:B------:R-:W-:Y:S01]  /*1cc0*/  FFMA R39, R20.reuse, R6, R39 ;  /* 0x0000000614277223 */ /* 0x040fe20000000027 */
[----:B------:R-:W-:Y:S01]  /*1cd0*/  FFMA R52, R20, R7, R52 ;  /* 0x0000000714347223 */ /* 0x000fe20000000034 */
[-C--:B0-----:R-:W-:Y:S01]  /*1ce0*/  FFMA R105, R8, R34.reuse, R105 ;  /* 0x0000002208697223 */ /* 0x081fe20000000069 */
[-C--:B------:R-:W-:Y:S01]  /*1cf0*/  FFMA R102, R9, R34.reuse, R102 ;  /* 0x0000002209667223 */ /* 0x080fe20000000066 */
[-C--:B------:R-:W-:Y:S01]  /*1d00*/  FFMA R69, R10, R34.reuse, R69 ;  /* 0x000000220a457223 */ /* 0x080fe20000000045 */
[-C--:B------:R-:W-:Y:S01]  /*1d10*/  FFMA R80, R11, R34.reuse, R80 ;  /* 0x000000220b507223 */ /* 0x080fe20000000050 */
[-C--:B------:R-:W-:Y:S01]  /*1d20*/  FFMA R59, R28, R34.reuse, R59 ;  /* 0x000000221c3b7223 */ /* 0x080fe2000000003b */
[CC--:B------:R-:W-:Y:S01]  /*1d30*/  FFMA R22, R29.reuse, R34.reuse, R24 ;  /* 0x000000221d167223 */ /* 0x0c0fe20000000018 */
[-C--:B------:R-:W-:Y:S01]  /*1d40*/  FFMA R109, R30, R34.reuse, R109 ;  /* 0x000000221e6d7223 */ /* 0x080fe2000000006d */
[-C--:B------:R-:W-:Y:S01]  /*1d50*/  FFMA R20, R29, R33.reuse, R18 ;  /* 0x000000211d147223 */ /* 0x080fe20000000012 */
[----:B------:R-:W-:Y:S01]  /*1d60*/  FFMA R34, R31, R34, R26 ;  /* 0x000000221f227223 */ /* 0x000fe2000000001a */
[-C--:B------:R-:W-:Y:S01]  /*1d70*/  FFMA R101, R8, R32.reuse, R101 ;  /* 0x0000002008657223 */ /* 0x080fe20000000065 */
[-C--:B------:R-:W-:Y:S01]  /*1d80*/  FFMA R98, R9, R32.reuse, R98 ;  /* 0x0000002009627223 */ /* 0x080fe20000000062 */
[-C--:B------:R-:W-:Y:S01]  /*1d90*/  FFMA R73, R10, R32.reuse, R73 ;  /* 0x000000200a497223 */ /* 0x080fe20000000049 */
[----:B------:R-:W-:Y:S01]  /*1da0*/  FFMA R84, R11, R32, R84 ;  /* 0x000000200b547223 */ /* 0x000fe20000000054 */
[-C--:B------:R-:W-:Y:S01]  /*1db0*/  FFMA R103, R8, R33.reuse, R103 ;  /* 0x0000002108677223 */ /* 0x080fe20000000067 */
[-C--:B------:R-:W-:Y:S01]  /*1dc0*/  FFMA R100, R9, R33.reuse, R100 ;  /* 0x0000002109647223 */ /* 0x080fe20000000064 */
[-C--:B------:R-:W-:Y:S01]  /*1dd0*/  FFMA R71, R10, R33.reuse, R71 ;  /* 0x000000210a477223 */ /* 0x080fe20000000047 */
        /* <DEDUP_REMOVED lines=33> */
[C---:B------:R-:W-:Y:S01]  /*1ff0*/  FFMA R44, R31.reuse, R32, R44 ;  /* 0x000000201f2c7223 */ /* 0x040fe2000000002c */
[-C--:B------:R-:W-:Y:S01]  /*2000*/  FFMA R43, R28, R33.reuse, R43 ;  /* 0x000000211c2b7223 */ /* 0x080fe2000000002b */
[-C--:B------:R-:W-:Y:S01]  /*2010*/  FFMA R55, R30, R33.reuse, R55 ;  /* 0x000000211e377223 */ /* 0x080fe20000000037 */
[----:B------:R-:W-:Y:S01]  /*2020*/  FFMA R60, R31, R33, R60 ;  /* 0x000000211f3c7223 */ /* 0x000fe2000000003c */
[-C--:B------:R-:W-:Y:S01]  /*2030*/  FFMA R39, R28, R14.reuse, R39 ;  /* 0x0000000e1c277223 */ /* 0x080fe20000000027 */
[C---:B------:R-:W-:Y:S01]  /*2040*/  FFMA R36, R29.reuse, R15, R36 ;  /* 0x0000000f1d247223 */ /* 0x040fe20000000024 */
[----:B------:R-:W-:Y:S01]  /*2050*/  LEA R12, R12, UR5, 0x2 ;  /* 0x000000050c0c7c11 */ /* 0x000fe2000f8e10ff */
[CC--:B------:R-:W-:Y:S01]  /*2060*/  FFMA R45, R28.reuse, R35.reuse, R45 ;  /* 0x000000231c2d7223 */ /* 0x0c0fe2000000002d */
[-C--:B------:R-:W-:Y:S01]  /*2070*/  FFMA R62, R29, R35.reuse, R40 ;  /* 0x000000231d3e7223 */ /* 0x080fe20000000028 */
[----:B------:R-:W-:Y:S01]  /*2080*/  FFMA R46, R31, R35, R46 ;  /* 0x000000231f2e7223 */ /* 0x000fe2000000002e */
[C---:B------:R-:W-:Y:S01]  /*2090*/  FFMA R76, R28.reuse, R13, R76 ;  /* 0x0000000d1c4c7223 */ /* 0x040fe2000000004c */
[----:B------:R-:W-:Y:S01]  /*20a0*/  FFMA R52, R28, R15, R52 ;  /* 0x0000000f1c347223 */ /* 0x000fe20000000034 */
[CC--:B------:R-:W-:Y:S01]  /*20b0*/  FFMA R112, R29.reuse, R13.reuse, R112 ;  /* 0x0000000d1d707223 */ /* 0x0c0fe20000000070 */
[-C--:B------:R-:W-:Y:S01]  /*20c0*/  FFMA R47, R29, R14.reuse, R47 ;  /* 0x0000000e1d2f7223 */ /* 0x080fe2000000002f */
[C---:B------:R-:W-:Y:S01]  /*20d0*/  FFMA R64, R31.reuse, R13, R64 ;  /* 0x0000000d1f407223 */ /* 0x040fe20000000040 */
[CC--:B------:R-:W-:Y:S01]  /*20e0*/  FFMA R53, R31.reuse, R14.reuse, R53 ;  /* 0x0000000e1f357223 */ /* 0x0c0fe20000000035 */
[----:B------:R-:W-:Y:S01]  /*20f0*/  FFMA R66, R31, R15, R66 ;  /* 0x0000000f1f427223 */ /* 0x000fe20000000042 */
[C---:B------:R-:W-:Y:S01]  /*2100*/  FFMA R28, R30.reuse, R13, R38 ;  /* 0x0000000d1e1c7223 */ /* 0x040fe20000000026 */
        /* <DEDUP_REMOVED lines=25> */
[C---:B-1----:R-:W-:Y:S01]  /*22a0*/  FFMA R90, R17.reuse, R8, R90 ;  /* 0x00000008115a7223 */ /* 0x042fe2000000005a */
[C---:B------:R-:W-:Y:S01]  /*22b0*/  FFMA R88, R17.reuse, R9, R88 ;  /* 0x0000000911587223 */ /* 0x040fe20000000058 */
[C---:B------:R-:W-:Y:S01]  /*22c0*/  FFMA R67, R17.reuse, R10, R67 ;  /* 0x0000000a11437223 */ /* 0x040fe20000000043 */
[----:B------:R-:W-:Y:S01]  /*22d0*/  FFMA R86, R17, R11, R86 ;  /* 0x0000000b11567223 */ /* 0x000fe20000000056 */
[----:B------:R-:W-:Y:S01]  /*22e0*/  FFMA R57, R30, R35, R57 ;  /* 0x000000231e397223 */ /* 0x000fe20000000039 */
[----:B------:R-:W-:Y:S01]  /*22f0*/  FFMA R26, R7, R26, R34 ;  /* 0x0000001a071a7223 */ /* 0x000fe20000000022 */
[-C--:B------:R-:W-:Y:S01]  /*2300*/  FFMA R25, R19, R10.reuse, R37 ;  /* 0x0000000a13197223 */ /* 0x080fe20000000025 */
[----:B------:R-:W-:Y:S01]  /*2310*/  FFMA R17, R4, R10, R39 ;  /* 0x0000000a04117223 */ /* 0x000fe20000000027 */
[----:B------:R-:W-:Y:S01]  /*2320*/  FFMA R116, R5, R11, R36 ;  /* 0x0000000b05747223 */ /* 0x000fe20000000024 */
[----:B------:R-:W-:Y:S04]  /*2330*/  LDS.128 R20, [R12] ;  /* 0x000000000c147984 */ /* 0x000fe80000000c00 */
[----:B------:R-:W-:Y:S04]  /*2340*/  LDS.128 R32, [R12+0x80] ;  /* 0x000080000c207984 */ /* 0x000fe80000000c00 */
[----:B------:R-:W0:Y:S04]  /*2350*/  LDS.128 R40, [R106+0x700] ;  /* 0x000700006a287984 */ /* 0x000e280000000c00 */
[----:B------:R-:W1:Y:S01]  /*2360*/  LDS.128 R36, [R106+0x780] ;  /* 0x000780006a247984 */ /* 0x000e620000000c00 */
[----:B------:R-:W-:-:S06]  /*2370*/  UIADD3 UR4, UPT, UPT, UR4, 0x8, URZ ;  /* 0x0000000804047890 */ /* 0x000fcc000fffe0ff */
[----:B------:R-:W-:Y:S01]  /*2380*/  ISETP.LE.AND P0, PT, R81, UR4, PT ;  /* 0x0000000451007c0c */ /* 0x000fe2000bf03270 */
[----:B------:R-:W-:Y:S01]  /*2390*/  FFMA R54, R30, R15, R54 ;  /* 0x0000000f1e367223 */ /* 0x000fe20000000036 */
[C---:B------:R-:W-:Y:S01]  /*23a0*/  FFMA R79, R16.reuse, R27, R79 ;  /* 0x0000001b104f7223 */ /* 0x040fe2000000004f */
[C---:B------:R-:W-:Y:S01]  /*23b0*/  FFMA R77, R16.reuse, R8, R77 ;  /* 0x00000008104d7223 */ /* 0x040fe2000000004d */
[C---:B------:R-:W-:Y:S01]  /*23c0*/  FFMA R96, R16.reuse, R9, R96 ;  /* 0x0000000910607223 */ /* 0x040fe20000000060 */
[C---:B------:R-:W-:Y:S01]  /*23d0*/  FFMA R75, R16.reuse, R10, R75 ;  /* 0x0000000a104b7223 */ /* 0x040fe2000000004b */
[----:B------:R-:W-:Y:S01]  /*23e0*/  FFMA R48, R16, R11, R48 ;  /* 0x0000000b10307223 */ /* 0x000fe20000000030 */
[CC--:B------:R-:W-:Y:S01]  /*23f0*/  FFMA R65, R18.reuse, R27.reuse, R65 ;  /* 0x0000001b12417223 */ /* 0x0c0fe20000000041 */
[-C--:B------:R-:W-:Y:S01]  /*2400*/  FFMA R74, R19, R27.reuse, R74 ;  /* 0x0000001b134a7223 */ /* 0x080fe2000000004a */
[----:B------:R-:W-:Y:S01]  /*2410*/  FFMA R62, R5, R27, R62 ;  /* 0x0000001b053e7223 */ /* 0x000fe2000000003e */
[C---:B------:R-:W-:Y:S01]  /*2420*/  FFMA R63, R18.reuse, R8, R63 ;  /* 0x00000008123f7223 */ /* 0x040fe2000000003f */
[C---:B------:R-:W-:Y:S01]  /*2430*/  FFMA R78, R18.reuse, R9, R78 ;  /* 0x00000009124e7223 */ /* 0x040fe2000000004e */
[C---:B------:R-:W-:Y:S01]  /*2440*/  FFMA R61, R18.reuse, R10, R61 ;  /* 0x0000000a123d7223 */ /* 0x040fe2000000003d */
[----:B------:R-:W-:Y:S01]  /*2450*/  FFMA R50, R18, R11, R50 ;  /* 0x0000000b12327223 */ /* 0x000fe20000000032 */
[CC--:B------:R-:W-:Y:S01]  /*2460*/  FFMA R72, R19.reuse, R8.reuse, R72 ;  /* 0x0000000813487223 */ /* 0x0c0fe20000000048 */
[C---:B------:R-:W-:Y:S01]  /*2470*/  FFMA R70, R19.reuse, R9, R70 ;  /* 0x0000000913467223 */ /* 0x040fe20000000046 */
[----:B------:R-:W-:Y:S01]  /*2480*/  FFMA R68, R19, R11, R68 ;  /* 0x0000000b13447223 */ /* 0x000fe20000000044 */
[C---:B------:R-:W-:Y:S01]  /*2490*/  FFMA R30, R4.reuse, R9, R76 ;  /* 0x00000009041e7223 */ /* 0x040fe2000000004c */
[C---:B------:R-:W-:Y:S01]  /*24a0*/  FFMA R114, R4.reuse, R11, R52 ;  /* 0x0000000b04727223 */ /* 0x040fe20000000034 */
[-C--:B------:R-:W-:Y:S01]  /*24b0*/  FFMA R45, R4, R27.reuse, R45 ;  /* 0x0000001b042d7223 */ /* 0x080fe2000000002d */
[-C--:B------:R-:W-:Y:S01]  /*24c0*/  FFMA R57, R6, R27.reuse, R57 ;  /* 0x0000001b06397223 */ /* 0x080fe20000000039 */
[----:B------:R-:W-:Y:S01]  /*24d0*/  FFMA R46, R7, R27, R46 ;  /* 0x0000001b072e7223 */ /* 0x000fe2000000002e */
[-C--:B------:R-:W-:Y:S01]  /*24e0*/  FFMA R49, R4, R8.reuse, R49 ;  /* 0x0000000804317223 */ /* 0x080fe20000000031 */
[C---:B------:R-:W-:Y:S01]  /*24f0*/  FFMA R52, R5.reuse, R8, R94 ;  /* 0x0000000805347223 */ /* 0x040fe2000000005e */
[CC--:B------:R-:W-:Y:S01]  /*2500*/  FFMA R112, R5.reuse, R9.reuse, R112 ;  /* 0x0000000905707223 */ /* 0x0c0fe20000000070 */
        /* <DEDUP_REMOVED lines=9> */
[C---:B0-----:R-:W-:Y:S01]  /*25a0*/  FFMA R101, R20.reuse, R40, R101 ;  /* 0x0000002814657223 */ /* 0x041fe20000000065 */
[-C--:B------:R-:W-:Y:S01]  /*25b0*/  FFMA R103, R20, R41.reuse, R103 ;  /* 0x0000002914677223 */ /* 0x080fe20000000067 */
[-C--:B------:R-:W-:Y:S01]  /*25c0*/  FFMA R29, R32, R41.reuse, R13 ;  /* 0x00000029201d7223 */ /* 0x080fe2000000000d */
[----:B------:R-:W-:Y:S01]  /*25d0*/  FFMA R18, R33, R41, R14 ;  /* 0x0000002921127223 */ /* 0x000fe2000000000e */
[C---:B------:R-:W-:Y:S01]  /*25e0*/  FFMA R105, R20.reuse, R42, R105 ;  /* 0x0000002a14697223 */ /* 0x040fe20000000069 */
[C---:B------:R-:W-:Y:S01]  /*25f0*/  FFMA R79, R20.reuse, R43, R79 ;  /* 0x0000002b144f7223 */ /* 0x040fe2000000004f */
[C---:B-1----:R-:W-:Y:S01]  /*2600*/  FFMA R77, R20.reuse, R36, R77 ;  /* 0x00000024144d7223 */ /* 0x042fe2000000004d */
[C---:B------:R-:W-:Y:S01]  /*2610*/  FFMA R96, R20.reuse, R37, R96 ;  /* 0x0000002514607223 */ /* 0x040fe20000000060 */
[C---:B------:R-:W-:Y:S01]  /*2620*/  FFMA R75, R20.reuse, R38, R75 ;  /* 0x00000026144b7223 */ /* 0x040fe2000000004b */
[----:B------:R-:W-:Y:S01]  /*2630*/  FFMA R94, R20, R39, R48 ;  /* 0x00000027145e7223 */ /* 0x000fe20000000030 */
[-C--:B------:R-:W-:Y:S01]  /*2640*/  FFMA R98, R21, R40.reuse, R98 ;  /* 0x0000002815627223 */ /* 0x080fe20000000062 */
[CC--:B------:R-:W-:Y:S01]  /*2650*/  FFMA R73, R22.reuse, R40.reuse, R73 ;  /* 0x0000002816497223 */ /* 0x0c0fe20000000049 */
[----:B------:R-:W-:Y:S01]  /*2660*/  FFMA R84, R23, R40, R84 ;  /* 0x0000002817547223 */ /* 0x000fe20000000054 */
[-C--:B------:R-:W-:Y:S01]  /*2670*/  FFMA R100, R21, R41.reuse, R100 ;  /* 0x0000002915647223 */ /* 0x080fe20000000064 */
[CC--:B------:R-:W-:Y:S01]  /*2680*/  FFMA R71, R22.reuse, R41.reuse, R71 ;  /* 0x0000002916477223 */ /* 0x0c0fe20000000047 */
[-C--:B------:R-:W-:Y:S01]  /*2690*/  FFMA R82, R23, R41.reuse, R82 ;  /* 0x0000002917527223 */ /* 0x080fe20000000052 */
[----:B------:R-:W-:Y:S01]  /*26a0*/  FFMA R8, R35, R41, R60 ;  /* 0x0000002923087223 */ /* 0x000fe2000000003c */
[-C--:B------:R-:W-:Y:S01]  /*26b0*/  FFMA R102, R21, R42.reuse, R102 ;  /* 0x0000002a15667223 */ /* 0x080fe20000000066 */
[CC--:B------:R-:W-:Y:S01]  /*26c0*/  FFMA R69, R22.reuse, R42.reuse, R69 ;  /* 0x0000002a16457223 */ /* 0x0c0fe20000000045 */
[-C--:B------:R-:W-:Y:S01]  /*26d0*/  FFMA R80, R23, R42.reuse, R80 ;  /* 0x0000002a17507223 */ /* 0x080fe20000000050 */
[-C--:B------:R-:W-:Y:S01]  /*26e0*/  FFMA R14, R33, R42.reuse, R24 ;  /* 0x0000002a210e7223 */ /* 0x080fe20000000018 */
[----:B------:R-:W-:Y:S01]  /*26f0*/  FFMA R6, R35, R42, R26 ;  /* 0x0000002a23067223 */ /* 0x000fe2000000001a */
[-C--:B------:R-:W-:Y:S01]  /*2700*/  FFMA R92, R21, R43.reuse, R92 ;  /* 0x0000002b155c7223 */ /* 0x080fe2000000005c */
[CC--:B------:R-:W-:Y:S01]  /*2710*/  FFMA R65, R22.reuse, R43.reuse, R65 ;  /* 0x0000002b16417223 */ /* 0x0c0fe20000000041 */
[-C--:B------:R-:W-:Y:S01]  /*2720*/  FFMA R74, R23, R43.reuse, R74 ;  /* 0x0000002b174a7223 */ /* 0x080fe2000000004a */
        /* <DEDUP_REMOVED lines=11> */
[CC--:B------:R-:W-:Y:S01]  /*27e0*/  FFMA R25, R23.reuse, R38.reuse, R25 ;  /* 0x0000002617197223 */ /* 0x0c0fe20000000019 */
[----:B------:R-:W-:Y:S01]  /*27f0*/  FFMA R68, R23, R39, R68 ;  /* 0x0000002717447223 */ /* 0x000fe20000000044 */
[C---:B------:R-:W-:Y:S01]  /*2800*/  FFMA R20, R32.reuse, R37, R30 ;  /* 0x0000002520147223 */ /* 0x040fe2000000001e */
[C---:B------:R-:W-:Y:S01]  /*2810*/  FFMA R13, R32.reuse, R38, R17 ;  /* 0x00000026200d7223 */ /* 0x040fe20000000011 */
[-C--:B------:R-:W-:Y:S01]  /*2820*/  FFMA R31, R32, R40.reuse, R31 ;  /* 0x00000028201f7223 */ /* 0x080fe2000000001f */
[-C--:B------:R-:W-:Y:S01]  /*2830*/  FFMA R12, R33, R40.reuse, R58 ;  /* 0x00000028210c7223 */ /* 0x080fe2000000003a */
[CC--:B------:R-:W-:Y:S01]  /*2840*/  FFMA R3, R34.reuse, R40.reuse, R3 ;  /* 0x0000002822037223 */ /* 0x0c0fe20000000003 */
[C---:B------:R-:W-:Y:S01]  /*2850*/  FFMA R10, R35.reuse, R40, R44 ;  /* 0x00000028230a7223 */ /* 0x040fe2000000002c */
[----:B------:R-:W-:Y:S01]  /*2860*/  FFMA R9, R34, R41, R55 ;  /* 0x0000002922097223 */ /* 0x000fe20000000037 */
[-C--:B------:R-:W-:Y:S01]  /*2870*/  FFMA R27, R32, R42.reuse, R59 ;  /* 0x0000002a201b7223 */ /* 0x080fe2000000003b */
[----:B------:R-:W-:Y:S01]  /*2880*/  FFMA R5, R34, R42, R109 ;  /* 0x0000002a22057223 */ /* 0x000fe2000000006d */
[-C--:B------:R-:W-:Y:S01]  /*2890*/  FFMA R15, R32, R43.reuse, R45 ;  /* 0x0000002b200f7223 */ /* 0x080fe2000000002d */
[-C--:B------:R-:W-:Y:S01]  /*28a0*/  FFMA R7, R34, R43.reuse, R57 ;  /* 0x0000002b22077223 */ /* 0x080fe20000000039 */
[----:B------:R-:W-:Y:S01]  /*28b0*/  FFMA R4, R35, R43, R46 ;  /* 0x0000002b23047223 */ /* 0x000fe2000000002e */
        /* <DEDUP_REMOVED lines=14> */
[----:B------:R-:W-:Y:S01]  /*29a0*/  IMAD.WIDE R110, R93, 0x4, R110 ;  /* 0x000000045d6e7825 */ /* 0x000fe200078e026e */
[----:B------:R-:W-:Y:S06]  /*29b0*/  BAR.SYNC.DEFER_BLOCKING 0x0 ;  /* 0x0000000000007b1d */ /* 0x000fec0000010000 */
[----:B------:R-:W-:Y:S05]  /*29c0*/  @!P0 BRA `(.L_x_1) ;  /* 0xffffffd800d48947 */ /* 0x000fea000383ffff */
.L_x_0:
[----:B------:R-:W0:Y:S01]  /*29d0*/  LDCU.64 UR4, c[0x0][0x3a8] ;  /* 0x00007500ff0477ac */ /* 0x000e220008000a00 */
[----:B------:R-:W-:Y:S01]  /*29e0*/  IMAD R41, R97, R2, R99 ;  /* 0x0000000261297224 */ /* 0x000fe200078e0263 */
[----:B------:R-:W-:Y:S01]  /*29f0*/  SHF.R.S32.HI R40, RZ, 0x1f, R0 ;  /* 0x0000001fff287819 */ /* 0x000fe20000011400 */
[----:B------:R-:W1:Y:S03]  /*2a00*/  LDCU UR6, c[0x0][0x3a0] ;  /* 0x00007400ff0677ac */ /* 0x000e660008000800 */
[----:B------:R-:W-:Y:S01]  /*2a10*/  SHF.L.U32 R41, R41, 0x2, RZ ;  /* 0x0000000229297819 */ /* 0x000fe200000006ff */
[----:B------:R-:W2:Y:S03]  /*2a20*/  LDCU UR7, c[0x0][0x38c] ;  /* 0x00007180ff0777ac */ /* 0x000ea60008000800 */
[----:B------:R-:W-:-:S04]  /*2a30*/  IADD3 R32, P0, PT, R0, R41, RZ ;  /* 0x0000002900207210 */ /* 0x000fc80007f1e0ff */
[----:B------:R-:W-:Y:S02]  /*2a40*/  LEA.HI.X.SX32 R33, R41, R40, 0x1, P0 ;  /* 0x0000002829217211 */ /* 0x000fe400000f0eff */
[----:B0-----:R-:W-:-:S04]  /*2a50*/  LEA R46, P0, R32, UR4, 0x2 ;  /* 0x00000004202e7c11 */ /* 0x001fc8000f8010ff */
[----:B------:R-:W-:-:S05]  /*2a60*/  LEA.HI.X R47, R32, UR5, R33, 0x2, P0 ;  /* 0x00000005202f7c11 */ /* 0x000fca00080f1421 */
[----:B------:R-:W1:Y:S01]  /*2a70*/  LDG.E.128 R32, desc[UR8][R46.64] ;  /* 0x000000082e207981 */ /* 0x000e62000c1e1d00 */
[----:B------:R-:W-:-:S04]  /*2a80*/  IADD3 R49, PT, PT, R41, 0x20, RZ ;  /* 0x0000002029317810 */ /* 0x000fc80007ffe0ff */
[----:B------:R-:W-:-:S04]  /*2a90*/  IADD3 R36, P0, PT, R0, R49, RZ ;  /* 0x0000003100247210 */ /* 0x000fc80007f1e0ff */
[----:B------:R-:W-:Y:S02]  /*2aa0*/  LEA.HI.X.SX32 R37, R49, R40, 0x1, P0 ;  /* 0x0000002831257211 */ /* 0x000fe400000f0eff */
[----:B------:R-:W-:-:S04]  /*2ab0*/  LEA R42, P0, R36, UR4, 0x2 ;  /* 0x00000004242a7c11 */ /* 0x000fc8000f8010ff */
[----:B------:R-:W-:Y:S01]  /*2ac0*/  LEA.HI.X R43, R36, UR5, R37, 0x2, P0 ;  /* 0x00000005242b7c11 */ /* 0x000fe200080f1425 */
[----:B-1----:R-:W-:Y:S01]  /*2ad0*/  FMUL R32, R32, UR6 ;  /* 0x0000000620207c20 */ /* 0x002fe20008400000 */
[----:B------:R-:W-:Y:S01]  /*2ae0*/  FMUL R36, R33, UR6 ;  /* 0x0000000621247c20 */ /* 0x000fe20008400000 */
[----:B------:R-:W-:Y:S01]  /*2af0*/  FMUL R34, R34, UR6 ;  /* 0x0000000622227c20 */ /* 0x000fe20008400000 */
[----:B------:R-:W-:Y:S01]  /*2b00*/  FMUL R38, R35, UR6 ;  /* 0x0000000623267c20 */ /* 0x000fe20008400000 */
[----:B--2---:R-:W-:Y:S01]  /*2b10*/  FFMA R32, R101, UR7, R32 ;  /* 0x0000000765207c23 */ /* 0x004fe20008000020 */
[----:B------:R-:W-:Y:S01]  /*2b20*/  FFMA R33, R103, UR7, R36 ;  /* 0x0000000767217c23 */ /* 0x000fe20008000024 */
[----:B------:R-:W-:Y:S01]  /*2b30*/  FFMA R34, R105, UR7, R34 ;  /* 0x0000000769227c23 */ /* 0x000fe20008000022 */
[----:B------:R-:W-:-:S05]  /*2b40*/  FFMA R35, R79, UR7, R38 ;  /* 0x000000074f237c23 */ /* 0x000fca0008000026 */
[----:B------:R0:W-:Y:S04]  /*2b50*/  STG.E.128 desc[UR8][R46.64], R32 ;  /* 0x000000202e007986 */ /* 0x0001e8000c101d08 */
[----:B------:R-:W2:Y:S01]  /*2b60*/  LDG.E.128 R36, desc[UR8][R42.64] ;  /* 0x000000082a247981 */ /* 0x000ea2000c1e1d00 */
[----:B------:R-:W-:-:S04]  /*2b70*/  IADD3 R41, PT, PT, R41, R2, RZ ;  /* 0x0000000229297210 */ /* 0x000fc80007ffe0ff */
[----:B------:R-:W-:-:S04]  /*2b80*/  IADD3 R45, P0, PT, R0, R41, RZ ;  /* 0x00000029002d7210 */ /* 0x000fc80007f1e0ff */
[----:B------:R-:W-:Y:S02]  /*2b90*/  LEA.HI.X.SX32 R48, R41, R40, 0x1, P0 ;  /* 0x0000002829307211 */ /* 0x000fe400000f0eff */
[----:B------:R-:W-:-:S04]  /*2ba0*/  LEA R44, P0, R45, UR4, 0x2 ;  /* 0x000000042d2c7c11 */ /* 0x000fc8000f8010ff */
[----:B------:R-:W-:Y:S01]  /*2bb0*/  LEA.HI.X R45, R45, UR5, R48, 0x2, P0 ;  /* 0x000000052d2d7c11 */ /* 0x000fe200080f1430 */
[----:B--2---:R-:W-:Y:S01]  /*2bc0*/  FMUL R36, R36, UR6 ;  /* 0x0000000624247c20 */ /* 0x004fe20008400000 */
[----:B------:R-:W-:Y:S01]  /*2bd0*/  FMUL R37, R37, UR6 ;  /* 0x0000000625257c20 */ /* 0x000fe20008400000 */
[----:B------:R-:W-:Y:S01]  /*2be0*/  FMUL R38, R38, UR6 ;  /* 0x0000000626267c20 */ /* 0x000fe20008400000 */
[----:B------:R-:W-:Y:S01]  /*2bf0*/  FMUL R39, R39, UR6 ;  /* 0x0000000627277c20 */ /* 0x000fe20008400000 */
[----:B0-----:R-:W-:Y:S01]  /*2c00*/  FFMA R32, R77, UR7, R36 ;  /* 0x000000074d207c23 */ /* 0x001fe20008000024 */
        /* <DEDUP_REMOVED lines=80> */
[----:B------:R-:W-:-:S05]  /*3110*/  IMAD R49, R2, 0x1d, R49 ;  /* 0x0000001d02317824 */ /* 0x000fca00078e0231 */
        /* <DEDUP_REMOVED lines=14> */
[----:B------:R-:W-:-:S04]  /*3200*/  IADD3 R25, PT, PT, R49, 0x20, RZ ;  /* 0x0000002031197810 */ /* 0x000fc80007ffe0ff */
        /* <DEDUP_REMOVED lines=38> */
[----:B------:R-:W-:Y:S01]  /*3470*/  FFMA R14, R14, UR7, R15 ;  /* 0x000000070e0e7c23 */ /* 0x000fe2000800000f */
[----:B------:R-:W-:Y:S01]  /*3480*/  FFMA R12, R12, UR7, R11 ;  /* 0x000000070c0c7c23 */ /* 0x000fe2000800000b */
[----:B------:R-:W-:Y:S01]  /*3490*/  FFMA R13, R18, UR7, R13 ;  /* 0x00000007120d7c23 */ /* 0x000fe2000800000d */
[----:B------:R-:W-:-:S05]  /*34a0*/  FFMA R15, R16, UR7, R39 ;  /* 0x00000007100f7c23 */ /* 0x000fca0008000027 */
[----:B------:R1:W-:Y:S04]  /*34b0*/  STG.E.128 desc[UR8][R42.64], R12 ;  /* 0x0000000c2a007986 */ /* 0x0003e8000c101d08 */
[----:B0-----:R-:W2:Y:S01]  /*34c0*/  LDG.E.128 R32, desc[UR8][R26.64] ;  /* 0x000000081a207981 */ /* 0x001ea2000c1e1d00 */
        /* <DEDUP_REMOVED lines=14> */
[----:B------:R-:W2:Y:S01]  /*35b0*/  LDG.E.128 R44, desc[UR8][R36.64] ;  /* 0x00000008242c7981 */ /* 0x000ea2000c1e1d00 */
[----:B------:R-:W-:-:S04]  /*35c0*/  IADD3 R25, PT, PT, R25, R2, RZ ;  /* 0x0000000219197210 */ /* 0x000fc80007ffe0ff */
[----:B------:R-:W-:-:S04]  /*35d0*/  IADD3 R11, P0, PT, R0, R25, RZ ;  /* 0x00000019000b7210 */ /* 0x000fc80007f1e0ff */
[----:B-1----:R-:W-:Y:S02]  /*35e0*/  LEA.HI.X.SX32 R14, R25, R40, 0x1, P0 ;  /* 0x00000028190e7211 */ /* 0x002fe400000f0eff */
        /* <DEDUP_REMOVED lines=10> */
[----:B------:R-:W-:Y:S04]  /*3690*/  STG.E.128 desc[UR8][R36.64], R44 ;  /* 0x0000002c24007986 */ /* 0x000fe8000c101d08 */
        /* <DEDUP_REMOVED lines=30> */
[----:B------:R-:W2:Y:S02]  /*3880*/  LDG.E.128 R4, desc[UR8][R2.64] ;  /* 0x0000000802047981 */ /* 0x000ea4000c1e1d00 */
        /* <DEDUP_REMOVED lines=8> */
[----:B------:R-:W-:Y:S01]  /*3910*/  STG.E.128 desc[UR8][R2.64], R4 ;  /* 0x0000000402007986 */ /* 0x000fe2000c101d08 */
[----:B------:R-:W-:Y:S05]  /*3920*/  EXIT ;  /* 0x000000000000794d */ /* 0x000fea0003800000 */
.L_x_2:
[----:B------:R-:W-:-:S00]  /*3930*/  BRA `(.L_x_2) ;  /* 0xfffffffc00fc7947 */ /* 0x000fc0000383ffff */
[----:B------:R-:W-:-:S00]  /*3940*/  NOP ;  /* 0x0000000000007918 */ /* 0x000fc00000000000 */
        /* <DEDUP_REMOVED lines=11> */
.L_x_6:


//--------------------- .text._Z23sgemmLab4RegSplitTilingILi128ELi128ELi8ELi4ELi4ELi2ELi2EEviiifPKfS1_fPf --------------------------
	.section	.text._Z23sgemmLab4RegSplitTilingILi128ELi128ELi8ELi4ELi4ELi2ELi2EEviiifPKfS1_fPf,"ax",@progbits
	.align	128
        .global         _Z23sgemmLab4RegSplitTilingILi128ELi128ELi8ELi4ELi4ELi2ELi2EEviiifPKfS1_fPf
        .type           _Z23sgemmLab4RegSplitTilingILi128ELi128ELi8ELi4ELi4ELi2ELi2EEviiifPKfS1_fPf,@function
        .size           _Z23sgemmLab4RegSplitTilingILi128ELi128ELi8ELi4ELi4ELi2ELi2EEviiifPKfS1_fPf,(.L_x_7 - _Z23sgemmLab4RegSplitTilingILi128ELi128ELi8ELi4ELi4ELi2ELi2EEviiifPKfS1_fPf)
        .other          _Z23sgemmLab4RegSplitTilingILi128ELi128ELi8ELi4ELi4ELi2ELi2EEviiifPKfS1_fPf,@"STO_CUDA_ENTRY STV_DEFAULT"
_Z23sgemmLab4RegSplitTilingILi128ELi128ELi8ELi4ELi4ELi2ELi2EEviiifPKfS1_fPf:
.text._Z23sgemmLab4RegSplitTilingILi128ELi128ELi8ELi4ELi4ELi2ELi2EEviiifPKfS1_fPf:
        /* <DEDUP_REMOVED lines=39> */
[----:B------:R-:W-:Y:S02]  /*0270*/  CS2R R68, SRZ ;  /* 0x0000000000447805 */ /* 0x000fe4000001ff00 */
        /* <DEDUP_REMOVED lines=9> */
[----:B------:R-:W-:Y:S01]  /*0310*/  MOV R96, RZ ;  /* 0x000000ff00607202 */ /* 0x000fe20000000f00 */
        /* <DEDUP_REMOVED lines=12> */
[C---:B------:R-:W-:Y:S02]  /*03e0*/  SHF.L.U32 R36, R37.reuse, 0xb, RZ ;  /* 0x0000000b25247819 */ /* 0x040fe400000006ff */
[----:B------:R-:W-:Y:S02]  /*03f0*/  SHF.R.U32.HI R33, RZ, 0x5, R37 ;  /* 0x00000005ff217819 */ /* 0x000fe40000011625 */
[----:B------:R-:W-:Y:S02]  /*0400*/  SHF.L.U32 R37, R37, 0x4, RZ ;  /* 0x0000000425257819 */ /* 0x000fe400000006ff */
[----:B------:R-:W-:-:S02]  /*0410*/  LOP3.LUT R34, R32, 0x4, RZ, 0xc0, !PT ;  /* 0x0000000420227812 */ /* 0x000fc400078ec0ff */
[----:B------:R-:W-:Y:S02]  /*0420*/  LOP3.LUT R89, R32, 0x7c, RZ, 0xc0, !PT ;  /* 0x0000007c20597812 */ /* 0x000fe400078ec0ff */
[C---:B------:R-:W-:Y:S01]  /*0430*/  SHF.L.U32 R85, R35.reuse, 0x2, RZ ;  /* 0x0000000223557819 */ /* 0x040fe200000006ff */
[----:B------:R-:W-:Y:S01]  /*0440*/  IMAD R83, R35, R79, R34 ;  /* 0x0000004f23537224 */ /* 0x000fe200078e0222 */
[----:B------:R-:W-:Y:S01]  /*0450*/  LOP3.LUT R32, R37, 0x1f0, RZ, 0xc0, !PT ;  /* 0x000001f025207812 */ /* 0x000fe200078ec0ff */
[----:B------:R-:W-:Y:S01]  /*0460*/  IMAD R89, R33, R2, R89 ;  /* 0x0000000221597224 */ /* 0x000fe200078e0259 */
[----:B------:R-:W-:Y:S02]  /*0470*/  LOP3.LUT R85, R85, 0x800, R36, 0xf8, !PT ;  /* 0x0000080055557812 */ /* 0x000fe400078ef824 */
[----:B------:R-:W-:Y:S02]  /*0480*/  LEA R87, R33, R32, 0x9 ;  /* 0x0000002021577211 */ /* 0x000fe400078e48ff */
[----:B------:R-:W-:Y:S01]  /*0490*/  SHF.L.U32 R91, R81, 0x2, RZ ;  /* 0x00000002515b7819 */ /* 0x000fe200000006ff */
[----:B0-----:R-:W-:Y:S01]  /*04a0*/  ULEA UR5, UR7, UR4, 0x18 ;  /* 0x0000000407057291 */ /* 0x001fe2000f8ec0ff */
[----:B------:R-:W-:Y:S01]  /*04b0*/  SHF.L.U32 R93, R2, 0x3, RZ ;  /* 0x00000003025d7819 */ /* 0x000fe200000006ff */
[----:B------:R-:W-:Y:S01]  /*04c0*/  ULEA UR6, UR7, UR6, 0x18 ;  /* 0x0000000607067291 */ /* 0x000fe2000f8ec0ff */
[----:B------:R-:W-:Y:S01]  /*04d0*/  MOV R62, RZ ;  /* 0x000000ff003e7202 */ /* 0x000fe20000000f00 */
[----:B------:R-:W-:-:S10]  /*04e0*/  UMOV UR4, URZ ;  /* 0x000000ff00047c82 */ /* 0x000fd40008000000 */
.L_x_4:
[----:B------:R-:W-:-:S04]  /*04f0*/  IMAD.WIDE.U32 R52, R83, 0x4, R100 ;  /* 0x0000000453347825 */ /* 0x000fc800078e0064 */
[--C-:B------:R-:W-:Y:S02]  /*0500*/  IMAD.WIDE.U32 R56, R89, 0x4, R102.reuse ;  /* 0x0000000459387825 */ /* 0x100fe400078e0066 */
[----:B------:R-:W2:Y:S04]  /*0510*/  LDG.E.128 R52, desc[UR8][R52.64] ;  /* 0x0000000834347981 */ /* 0x000ea8000c1e1d00 */
[----:B------:R-:W3:Y:S01]  /*0520*/  LDG.E.128 R56, desc[UR8][R56.64] ;  /* 0x0000000838387981 */ /* 0x000ee2000c1e1d00 */
[----:B------:R-:W-:Y:S01]  /*0530*/  LEA R104, R81, UR5, 0x4 ;  /* 0x0000000551687c11 */ /* 0x000fe2000f8e20ff */
[----:B------:R-:W-:Y:S01]  /*0540*/  UIADD3 UR4, UPT, UPT, UR4, 0x8, URZ ;  /* 0x0000000804047890 */ /* 0x000fe2000fffe0ff */
[----:B------:R-:W-:Y:S01]  /*0550*/  LEA R97, R95, UR6, 0x4 ;  /* 0x000000065f617c11 */ /* 0x000fe2000f8e20ff */
[----:B------:R-:W-:Y:S01]  /*0560*/  IMAD.WIDE R102, R93, 0x4, R102 ;  /* 0x000000045d667825 */ /* 0x000fe200078e0266 */
[----:B------:R-:W-:-:S03]  /*0570*/  IADD3 R100, P1, PT, R100, 0x20, RZ ;  /* 0x0000002064647810 */ /* 0x000fc60007f3e0ff */
[----:B------:R-:W-:Y:S02]  /*0580*/  ISETP.LE.AND P0, PT, R79, UR4, PT ;  /* 0x000000044f007c0c */ /* 0x000fe4000bf03270 */
[----:B------:R-:W-:Y:S01]  /*0590*/  IADD3.X R101, PT, PT, RZ, R101, RZ, P1, !PT ;  /* 0x00000065ff657210 */ /* 0x000fe20000ffe4ff */
[----:B--2---:R0:W-:Y:S04]  /*05a0*/  STS [R85+UR5], R52 ;  /* 0x0000003455007988 */ /* 0x0041e80008000805 */
[----:B------:R-:W-:Y:S04]  /*05b0*/  STS [R85+UR5+0x200], R53 ;  /* 0x0002003555007988 */ /* 0x000fe80008000805 */
[----:B------:R-:W-:Y:S01]  /*05c0*/  STS [R85+UR5+0x400], R54 ;  /* 0x0004003655007988 */ /* 0x000fe20008000805 */
[----:B0-----:R-:W-:-:S03]  /*05d0*/  LOP3.LUT R52, R91, 0x80, RZ, 0xfc, !PT ;  /* 0x000000805b347812 */ /* 0x001fc600078efcff */
[----:B------:R-:W-:Y:S01]  /*05e0*/  STS [R85+UR5+0x600], R55 ;  /* 0x0006003755007988 */ /* 0x000fe20008000805 */
[----:B------:R-:W-:-:S03]  /*05f0*/  LEA R108, R52, UR5, 0x2 ;  /* 0x00000005346c7c11 */ /* 0x000fc6000f8e10ff */
[----:B---3--:R-:W-:Y:S01]  /*0600*/  STS.128 [R87+UR6], R56 ;  /* 0x0000003857007988 */ /* 0x008fe20008000c06 */
[----:B------:R-:W-:Y:S06]  /*0610*/  BAR.SYNC.DEFER_BLOCKING 0x0 ;  /* 0x0000000000007b1d */ /* 0x000fec0000010000 */
[----:B------:R-:W-:Y:S04]  /*0620*/  LDS.128 R32, [R104] ;  /* 0x0000000068207984 */ /* 0x000fe80000000c00 */
[----:B------:R-:W0:Y:S04]  /*0630*/  LDS.128 R36, [R97] ;  /* 0x0000000061247984 */ /* 0x000e280000000c00 */
[----:B------:R-:W1:Y:S04]  /*0640*/  LDS.128 R40, [R104+0x100] ;  /* 0x0001000068287984 */ /* 0x000e680000000c00 */
[----:B------:R-:W-:Y:S04]  /*0650*/  LDS.128 R52, [R108] ;  /* 0x000000006c347984 */ /* 0x000fe80000000c00 */
[----:B------:R-:W-:Y:S04]  /*0660*/  LDS.128 R56, [R108+0x100] ;  /* 0x000100006c387984 */ /* 0x000fe80000000c00 */
[----:B------:R-:W2:Y:S01]  /*0670*/  LDS.128 R44, [R97+0x100] ;  /* 0x00010000612c7984 */ /* 0x000ea20000000c00 */
        /* <DEDUP_REMOVED lines=19> */
[----:B------:R-:W0:Y:S01]  /*07b0*/  LDS.128 R68, [R97+0x200] ;  /* 0x0002000061447984 */ /* 0x000e220000000c00 */
[C---:B--2---:R-:W-:Y:S01]  /*07c0*/  FFMA R75, R32.reuse, R44, R75 ;  /* 0x0000002c204b7223 */ /* 0x044fe2000000004b */
[C---:B------:R-:W-:Y:S01]  /*07d0*/  FFMA R92, R32.reuse, R45, R92 ;  /* 0x0000002d205c7223 */ /* 0x040fe2000000005c */
[C---:B------:R-:W-:Y:S01]  /*07e0*/  FFMA R73, R32.reuse, R46, R73 ;  /* 0x0000002e20497223 */ /* 0x040fe20000000049 */
[----:B------:R-:W-:Y:S01]  /*07f0*/  FFMA R32, R32, R47, R90 ;  /* 0x0000002f20207223 */ /* 0x000fe2000000005a */
[-C--:B------:R-:W-:Y:S01]  /*0800*/  FFMA R98, R33, R38.reuse, R98 ;  /* 0x0000002621627223 */ /* 0x080fe20000000062 */
[----:B------:R-:W-:Y:S01]  /*0810*/  FFMA R14, R41, R38, R14 ;  /* 0x00000026290e7223 */ /* 0x000fe2000000000e */
        /* <DEDUP_REMOVED lines=17> */
[CC--:B------:R-:W-:Y:S01]  /*0930*/  FFMA R19, R42.reuse, R46.reuse, R19 ;  /* 0x0000002e2a137223 */ /* 0x0c0fe20000000013 */
[C---:B------:R-:W-:Y:S01]  /*0940*/  FFMA R41, R43.reuse, R46, R23 ;  /* 0x0000002e2b297223 */ /* 0x040fe20000000017 */
[-C--:B------:R-:W-:Y:S01]  /*0950*/  FFMA R111, R42, R39.reuse, R7 ;  /* 0x000000272a6f7223 */ /* 0x080fe20000000007 */
[-C--:B------:R-:W-:Y:S01]  /*0960*/  FFMA R38, R43, R39.reuse, R4 ;  /* 0x000000272b267223 */ /* 0x080fe20000000004 */
[-C--:B------:R-:W-:Y:S01]  /*0970*/  FFMA R61, R34, R39.reuse, R61 ;  /* 0x00000027223d7223 */ /* 0x080fe2000000003d */
[----:B------:R-:W1:Y:S01]  /*0980*/  LDS.128 R4, [R97+0x300] ;  /* 0x0003000061047984 */ /* 0x000e620000000c00 */
[CC--:B------:R-:W-:Y:S01]  /*0990*/  FFMA R74, R35.reuse, R39.reuse, R74 ;  /* 0x00000027234a7223 */ /* 0x0c0fe2000000004a */
[----:B------:R-:W-:Y:S01]  /*09a0*/  FFMA R15, R40, R39, R15 ;  /* 0x00000027280f7223 */ /* 0x000fe2000000000f */
[CC--:B------:R-:W-:Y:S01]  /*09b0*/  FFMA R51, R34.reuse, R44.reuse, R51 ;  /* 0x0000002c22337223 */ /* 0x0c0fe20000000033 */
[CC--:B------:R-:W-:Y:S01]  /*09c0*/  FFMA R78, R34.reuse, R45.reuse, R78 ;  /* 0x0000002d224e7223 */ /* 0x0c0fe2000000004e */
[CC--:B------:R-:W-:Y:S01]  /*09d0*/  FFMA R72, R35.reuse, R44.reuse, R72 ;  /* 0x0000002c23487223 */ /* 0x0c0fe20000000048 */
[C---:B------:R-:W-:Y:S01]  /*09e0*/  FFMA R66, R35.reuse, R45, R66 ;  /* 0x0000002d23427223 */ /* 0x040fe20000000042 */
[-C--:B------:R-:W-:Y:S01]  /*09f0*/  FFMA R64, R35, R47.reuse, R64 ;  /* 0x0000002f23407223 */ /* 0x080fe20000000040 */
[----:B------:R-:W-:Y:S01]  /*0a00*/  FFMA R34, R34, R47, R76 ;  /* 0x0000002f22227223 */ /* 0x000fe2000000004c */
[-C--:B------:R-:W-:Y:S01]  /*0a10*/  FFMA R35, R40, R44.reuse, R11 ;  /* 0x0000002c28237223 */ /* 0x080fe2000000000b */
        /* <DEDUP_REMOVED lines=9> */
[----:B------:R-:W-:Y:S01]  /*0ab0*/  LOP3.LUT R10, R91, 0x100, RZ, 0xfc, !PT ;  /* 0x000001005b0a7812 */ /* 0x000fe200078efcff */
[----:B------:R-:W-:Y:S01]  /*0ac0*/  FFMA R46, R57, R69, R18 ;  /* 0x00000045392e7223 */ /* 0x000fe20000000012 */
[-C--:B------:R-:W-:Y:S01]  /*0ad0*/  FFMA R28, R42, R45.reuse, R28 ;  /* 0x0000002d2a1c7223 */ /* 0x080fe2000000001c */
[----:B------:R-:W-:Y:S01]  /*0ae0*/  FFMA R76, R40, R45, R20 ;  /* 0x0000002d284c7223 */ /* 0x000fe20000000014 */
[----:B------:R-:W-:Y:S01]  /*0af0*/  LEA R18, R10, UR5, 0x2 ;  /* 0x000000050a127c11 */ /* 0x000fe2000f8e10ff */
[----:B------:R-:W-:Y:S01]  /*0b00*/  FFMA R42, R42, R47, R48 ;  /* 0x0000002f2a2a7223 */ /* 0x000fe20000000030 */
[C---:B------:R-:W-:Y:S01]  /*0b10*/  FFMA R44, R43.reuse, R44, R50 ;  /* 0x0000002c2b2c7223 */ /* 0x040fe20000000032 */
[C---:B------:R-:W-:Y:S01]  /*0b20*/  FFMA R60, R43.reuse, R45, R60 ;  /* 0x0000002d2b3c7223 */ /* 0x040fe2000000003c */
[-C--:B------:R-:W-:Y:S01]  /*0b30*/  FFMA R62, R43, R47.reuse, R62 ;  /* 0x0000002f2b3e7223 */ /* 0x080fe2000000003e */
[----:B------:R-:W-:Y:S01]  /*0b40*/  FFMA R40, R40, R47, R26 ;  /* 0x0000002f28287223 */ /* 0x000fe2000000001a */
[-C--:B------:R-:W-:Y:S01]  /*0b50*/  FFMA R43, R58, R69.reuse, R9 ;  /* 0x000000453a2b7223 */ /* 0x080fe20000000009 */
[-C--:B------:R-:W-:Y:S01]  /*0b60*/  FFMA R48, R59, R69.reuse, R8 ;  /* 0x000000453b307223 */ /* 0x080fe20000000008 */
[CC--:B------:R-:W-:Y:S01]  /*0b70*/  FFMA R45, R56.reuse, R70.reuse, R27 ;  /* 0x00000046382d7223 */ /* 0x0c0fe2000000001b */
[----:B------:R-:W-:Y:S01]  /*0b80*/  LDS.128 R8, [R18] ;  /* 0x0000000012087984 */ /* 0x000fe20000000c00 */
[C---:B------:R-:W-:Y:S01]  /*0b90*/  FFMA R96, R53.reuse, R69, R96 ;  /* 0x0000004535607223 */ /* 0x040fe20000000060 */
[CC--:B------:R-:W-:Y:S01]  /*0ba0*/  FFMA R98, R53.reuse, R70.reuse, R98 ;  /* 0x0000004635627223 */ /* 0x0c0fe20000000062 */
[----:B------:R-:W-:Y:S01]  /*0bb0*/  FFMA R88, R53, R71, R88 ;  /* 0x0000004735587223 */ /* 0x000fe20000000058 */
[----:B------:R-:W-:Y:S01]  /*0bc0*/  LDS.128 R20, [R18+0x100] ;  /* 0x0001000012147984 */ /* 0x000fe20000000c00 */
[CC--:B------:R-:W-:Y:S01]  /*0bd0*/  FFMA R36, R55.reuse, R69.reuse, R36 ;  /* 0x0000004537247223 */ /* 0x0c0fe20000000024 */
[----:B------:R-:W-:Y:S01]  /*0be0*/  FFMA R29, R56, R69, R29 ;  /* 0x00000045381d7223 */ /* 0x000fe2000000001d */
[----:B------:R-:W-:Y:S01]  /*0bf0*/  FFMA R104, R55, R70, R104 ;  /* 0x0000004637687223 */ /* 0x000fe20000000068 */
[----:B------:R-:W0:Y:S01]  /*0c00*/  LDS.128 R24, [R97+0x400] ;  /* 0x0004000061187984 */ /* 0x000e220000000c00 */
[C---:B-1----:R-:W-:Y:S01]  /*0c10*/  FFMA R86, R53.reuse, R4, R86 ;  /* 0x0000000435567223 */ /* 0x042fe20000000056 */
        /* <DEDUP_REMOVED lines=13> */
[CC--:B------:R-:W-:Y:S01]  /*0cf0*/  FFMA R15, R56.reuse, R71.reuse, R15 ;  /* 0x00000047380f7223 */ /* 0x0c0fe2000000000f */
[----:B------:R-:W-:Y:S01]  /*0d00*/  FFMA R38, R59, R71, R38 ;  /* 0x000000473b267223 */ /* 0x000fe20000000026 */
[C---:B------:R-:W-:Y:S01]  /*0d10*/  FFMA R66, R55.reuse, R5, R66 ;  /* 0x0000000537427223 */ /* 0x040fe20000000042 */
        /* <DEDUP_REMOVED lines=8> */
[C---:B------:R-:W-:Y:S01]  /*0da0*/  FFMA R14, R57.reuse, R70, R14 ;  /* 0x00000046390e7223 */ /* 0x040fe2000000000e */
[C---:B------:R-:W-:Y:S01]  /*0db0*/  FFMA R50, R57.reuse, R71, R16 ;  /* 0x0000004739327223 */ /* 0x040fe20000000010 */
[C---:B------:R-:W-:Y:S01]  /*0dc0*/  FFMA R108, R57.reuse, R5, R108 ;  /* 0x00000005396c7223 */ /* 0x040fe2000000006c */
[CC--:B------:R-:W-:Y:S01]  /*0dd0*/  FFMA R55, R57.reuse, R6.reuse, R17 ;  /* 0x0000000639377223 */ /* 0x0c0fe20000000011 */
[----:B------:R-:W-:Y:S01]  /*0de0*/  FFMA R56, R57, R7, R30 ;  /* 0x0000000739387223 */ /* 0x000fe2000000001e */
[----:B------:R-:W-:Y:S01]  /*0df0*/  FFMA R57, R58, R6, R19 ;  /* 0x000000063a397223 */ /* 0x000fe20000000013 */
[-C--:B------:R-:W-:Y:S01]  /*0e00*/  FFMA R99, R52, R69.reuse, R99 ;  /* 0x0000004534637223 */ /* 0x080fe20000000063 */
[----:B------:R-:W1:Y:S01]  /*0e10*/  LDS.128 R16, [R97+0x500] ;  /* 0x0005000061107984 */ /* 0x000e620000000c00 */
[----:B------:R-:W-:Y:S01]  /*0e20*/  FFMA R67, R54, R69, R67 ;  /* 0x0000004536437223 */ /* 0x000fe20000000043 */
[-C--:B------:R-:W-:Y:S01]  /*0e30*/  FFMA R37, R52, R70.reuse, R37 ;  /* 0x0000004634257223 */ /* 0x080fe20000000025 */
        /* <DEDUP_REMOVED lines=13> */
[CC--:B------:R-:W-:Y:S01]  /*0f10*/  FFMA R92, R52.reuse, R5.reuse, R92 ;  /* 0x00000005345c7223 */ /* 0x0c0fe2000000005c */
[-C--:B------:R-:W-:Y:S01]  /*0f20*/  FFMA R73, R52, R6.reuse, R73 ;  /* 0x0000000634497223 */ /* 0x080fe20000000049 */
[C---:B------:R-:W-:Y:S01]  /*0f30*/  FFMA R78, R54.reuse, R5, R78 ;  /* 0x00000005364e7223 */ /* 0x040fe2000000004e */
[----:B------:R-:W-:Y:S01]  /*0f40*/  FFMA R49, R54, R6, R49 ;  /* 0x0000000636317223 */ /* 0x000fe20000000031 */
[-C--:B------:R-:W-:Y:S01]  /*0f50*/  FFMA R52, R52, R7.reuse, R32 ;  /* 0x0000000734347223 */ /* 0x080fe20000000020 */
[----:B------:R-:W-:Y:S01]  /*0f60*/  FFMA R54, R54, R7, R34 ;  /* 0x0000000736367223 */ /* 0x000fe20000000022 */
[C---:B------:R-:W-:Y:S01]  /*0f70*/  FFMA R70, R58.reuse, R5, R28 ;  /* 0x000000053a467223 */ /* 0x040fe2000000001c */
[----:B------:R-:W-:Y:S01]  /*0f80*/  FFMA R42, R58, R7, R42 ;  /* 0x000000073a2a7223 */ /* 0x000fe2000000002a */
[----:B------:R-:W-:Y:S01]  /*0f90*/  FFMA R69, R20, R25, R29 ;  /* 0x0000001914457223 */ /* 0x000fe2000000001d */
[----:B------:R-:W-:Y:S01]  /*0fa0*/  LDS.128 R4, [R24] ;  /* 0x0000000018047984 */ /* 0x000fe20000000c00 */
[----:B------:R-:W-:Y:S01]  /*0fb0*/  FFMA R111, R58, R71, R111 ;  /* 0x000000473a6f7223 */ /* 0x000fe2000000006f */
[-C--:B------:R-:W-:Y:S01]  /*0fc0*/  FFMA R99, R8, R25.reuse, R99 ;  /* 0x0000001908637223 */ /* 0x080fe20000000063 */
[-C--:B------:R-:W-:Y:S01]  /*0fd0*/  FFMA R96, R9, R25.reuse, R96 ;  /* 0x0000001909607223 */ /* 0x080fe20000000060 */
[----:B------:R-:W-:Y:S01]  /*0fe0*/  LDS.128 R28, [R24+0x100] ;  /* 0x00010000181c7984 */ /* 0x000fe20000000c00 */
[-C--:B------:R-:W-:Y:S01]  /*0ff0*/  FFMA R67, R10, R25.reuse, R67 ;  /* 0x000000190a437223 */ /* 0x080fe20000000043 */
[----:B------:R-:W-:Y:S01]  /*1000*/  FFMA R36, R11, R25, R36 ;  /* 0x000000190b247223 */ /* 0x000fe20000000024 */
[-C--:B------:R-:W-:Y:S01]  /*1010*/  FFMA R37, R8, R26.reuse, R37 ;  /* 0x0000001a08257223 */ /* 0x080fe20000000025 */
[----:B------:R-:W0:Y:S01]  /*1020*/  LDS.128 R32, [R97+0x600] ;  /* 0x0006000061207984 */ /* 0x000e220000000c00 */
[-C--:B------:R-:W-:Y:S01]  /*1030*/  FFMA R98, R9, R26.reuse, R98 ;  /* 0x0000001a09627223 */ /* 0x080fe20000000062 */
[-C--:B------:R-:W-:Y:S01]  /*1040*/  FFMA R65, R10, R26.reuse, R65 ;  /* 0x0000001a0a417223 */ /* 0x080fe20000000041 */
[----:B------:R-:W-:Y:S01]  /*1050*/  FFMA R104, R11, R26, R104 ;  /* 0x0000001a0b687223 */ /* 0x000fe20000000068 */
[-C--:B------:R-:W-:Y:S01]  /*1060*/  FFMA R77, R8, R27.reuse, R77 ;  /* 0x0000001b084d7223 */ /* 0x080fe2000000004d */
[CC--:B------:R-:W-:Y:S01]  /*1070*/  FFMA R88, R9.reuse, R27.reuse, R88 ;  /* 0x0000001b09587223 */ /* 0x0c0fe20000000058 */
[-C--:B------:R-:W-:Y:S01]  /*1080*/  FFMA R61, R10, R27.reuse, R61 ;  /* 0x0000001b0a3d7223 */ /* 0x080fe2000000003d */
[-C--:B-1----:R-:W-:Y:S01]  /*1090*/  FFMA R75, R8, R16.reuse, R75 ;  /* 0x00000010084b7223 */ /* 0x082fe2000000004b */
        /* <DEDUP_REMOVED lines=21> */
[-C--:B------:R-:W-:Y:S01]  /*11f0*/  FFMA R46, R21, R25.reuse, R46 ;  /* 0x00000019152e7223 */ /* 0x080fe2000000002e */
[----:B------:R-:W1:Y:S01]  /*1200*/  LDS.128 R8, [R97+0x700] ;  /* 0x0007000061087984 */ /* 0x000e620000000c00 */
        /* <DEDUP_REMOVED lines=31> */
[----:B------:R-:W-:Y:S01]  /*1400*/  LDS.128 R24, [R97+0x800] ;  /* 0x0008000061187984 */ /* 0x000fe20000000c00 */
[-C--:B------:R-:W-:Y:S01]  /*1410*/  FFMA R99, R4, R33.reuse, R99 ;  /* 0x0000002104637223 */ /* 0x080fe20000000063 */
[-C--:B------:R-:W-:Y:S01]  /*1420*/  FFMA R96, R5, R33.reuse, R96 ;  /* 0x0000002105607223 */ /* 0x080fe20000000060 */
[-C--:B------:R-:W-:Y:S01]  /*1430*/  FFMA R67, R6, R33.reuse, R67 ;  /* 0x0000002106437223 */ /* 0x080fe20000000043 */
[----:B------:R-:W0:Y:S01]  /*1440*/  LDS.128 R16, [R32] ;  /* 0x0000000020107984 */ /* 0x000e220000000c00 */
[-C--:B------:R-:W-:Y:S01]  /*1450*/  FFMA R36, R7, R33.reuse, R36 ;  /* 0x0000002107247223 */ /* 0x080fe20000000024 */
[-C--:B------:R-:W-:Y:S01]  /*1460*/  FFMA R69, R28, R33.reuse, R69 ;  /* 0x000000211c457223 */ /* 0x080fe20000000045 */
[-C--:B------:R-:W-:Y:S01]  /*1470*/  FFMA R46, R29, R33.reuse, R46 ;  /* 0x000000211d2e7223 */ /* 0x080fe2000000002e */
[----:B------:R-:W2:Y:S01]  /*1480*/  LDS.128 R20, [R32+0x100] ;  /* 0x0001000020147984 */ /* 0x000ea20000000c00 */
[-C--:B------:R-:W-:Y:S01]  /*1490*/  FFMA R43, R30, R33.reuse, R43 ;  /* 0x000000211e2b7223 */ /* 0x080fe2000000002b */
[----:B------:R-:W-:Y:S01]  /*14a0*/  FFMA R48, R31, R33, R48 ;  /* 0x000000211f307223 */ /* 0x000fe20000000030 */
        /* <DEDUP_REMOVED lines=32> */
[-C--:B------:R-:W-:Y:S01]  /*16b0*/  FFMA R109, R30, R34.reuse, R109 ;  /* 0x000000221e6d7223 */ /* 0x080fe2000000006d */
[-C--:B0-----:R-:W-:Y:S01]  /*16c0*/  FFMA R99, R16, R25.reuse, R99 ;  /* 0x0000001910637223 */ /* 0x081fe20000000063 */
[-C--:B------:R-:W-:Y:S01]  /*16d0*/  FFMA R96, R17, R25.reuse, R96 ;  /* 0x0000001911607223 */ /* 0x080fe20000000060 */
[-C--:B------:R-:W-:Y:S01]  /*16e0*/  FFMA R67, R18, R25.reuse, R67 ;  /* 0x0000001912437223 */ /* 0x080fe20000000043 */
[-C--:B------:R-:W-:Y:S01]  /*16f0*/  FFMA R36, R19, R25.reuse, R36 ;  /* 0x0000001913247223 */ /* 0x080fe20000000024 */
[-C--:B--2---:R-:W-:Y:S01]  /*1700*/  FFMA R69, R20, R25.reuse, R69 ;  /* 0x0000001914457223 */ /* 0x084fe20000000045 */
[-C--:B------:R-:W-:Y:S01]  /*1710*/  FFMA R46, R21, R25.reuse, R46 ;  /* 0x00000019152e7223 */ /* 0x080fe2000000002e */
[-C--:B------:R-:W-:Y:S01]  /*1720*/  FFMA R43, R22, R25.reuse, R43 ;  /* 0x00000019162b7223 */ /* 0x080fe2000000002b */
[----:B------:R-:W-:Y:S01]  /*1730*/  FFMA R48, R23, R25, R48 ;  /* 0x0000001917307223 */ /* 0x000fe20000000030 */
[----:B------:R-:W-:Y:S01]  /*1740*/  LEA R25, R8, UR5, 0x2 ;  /* 0x0000000508197c11 */ /* 0x000fe2000f8e10ff */
        /* <DEDUP_REMOVED lines=60> */
[----:B------:R-:W-:Y:S01]  /*1b10*/  FFMA R44, R23, R4, R44 ;  /* 0x00000004172c7223 */ /* 0x000fe2000000002c */
[----:B------:R-:W1:Y:S01]  /*1b20*/  LDS.128 R16, [R97+0xb00] ;  /* 0x000b000061107984 */ /* 0x000e620000000c00 */
[----:B------:R-:W-:Y:S01]  /*1b30*/  LOP3.LUT R4, R91, 0x300, RZ, 0xfc, !PT ;  /* 0x000003005b047812 */ /* 0x000fe200078efcff */
        /* <DEDUP_REMOVED lines=9> */
[CC--:B------:R-:W-:Y:S01]  /*1bd0*/  FFMA R45, R20.reuse, R26.reuse, R45 ;  /* 0x0000001a142d7223 */ /* 0x0c0fe2000000002d */
[C---:B------:R-:W-:Y:S01]  /*1be0*/  FFMA R106, R23.reuse, R26, R106 ;  /* 0x0000001a176a7223 */ /* 0x040fe2000000006a */
[CC--:B------:R-:W-:Y:S01]  /*1bf0*/  FFMA R15, R20.reuse, R27.reuse, R15 ;  /* 0x0000001b140f7223 */ /* 0x0c0fe2000000000f */
[C---:B------:R-:W-:Y:S01]  /*1c00*/  FFMA R14, R23.reuse, R27, R38 ;  /* 0x0000001b170e7223 */ /* 0x040fe20000000026 */
        /* <DEDUP_REMOVED lines=9> */
[C---:B------:R-:W-:Y:S01]  /*1ca0*/  FFMA R57, R22.reuse, R6, R57 ;  /* 0x0000000616397223 */ /* 0x040fe20000000039 */
[----:B------:R-:W-:Y:S01]  /*1cb0*/  FFMA R42, R22, R7, R42 ;  /* 0x00000007162a7223 */ /* 0x000fe2000000002a */
[-C--:B------:R-:W-:Y:S01]  /*1cc0*/  FFMA R20, R11, R33.reuse, R36 ;  /* 0x000000210b147223 */ /* 0x080fe20000000024 */
[-C--:B------:R-:W-:Y:S01]  /*1cd0*/  FFMA R23, R8, R34.reuse, R37 ;  /* 0x0000002208177223 */ /* 0x080fe20000000025 */
[-C--:B------:R-:W-:Y:S01]  /*1ce0*/  FFMA R22, R29, R34.reuse, R24 ;  /* 0x000000221d167223 */ /* 0x080fe20000000018 */
[----:B------:R-:W-:Y:S01]  /*1cf0*/  LDS.128 R4, [R32+0x100] ;  /* 0x0001000020047984 */ /* 0x000fe20000000c00 */
[-C--:B------:R-:W-:Y:S01]  /*1d00*/  FFMA R43, R30, R33.reuse, R43 ;  /* 0x000000211e2b7223 */ /* 0x080fe2000000002b */
[-C--:B------:R-:W-:Y:S01]  /*1d10*/  FFMA R99, R8, R33.reuse, R99 ;  /* 0x0000002108637223 */ /* 0x080fe20000000063 */
[CC--:B------:R-:W-:Y:S01]  /*1d20*/  FFMA R96, R9.reuse, R33.reuse, R96 ;  /* 0x0000002109607223 */ /* 0x0c0fe20000000060 */
[----:B------:R-:W0:Y:S01]  /*1d30*/  LDS.128 R36, [R97+0xc00] ;  /* 0x000c000061247984 */ /* 0x000e220000000c00 */
[C---:B------:R-:W-:Y:S01]  /*1d40*/  FFMA R67, R10.reuse, R33, R67 ;  /* 0x000000210a437223 */ /* 0x040fe20000000043 */
[-C--:B------:R-:W-:Y:S01]  /*1d50*/  FFMA R98, R9, R34.reuse, R98 ;  /* 0x0000002209627223 */ /* 0x080fe20000000062 */
[-C--:B------:R-:W-:Y:S01]  /*1d60*/  FFMA R65, R10, R34.reuse, R65 ;  /* 0x000000220a417223 */ /* 0x080fe20000000041 */
[----:B------:R-:W2:Y:S01]  /*1d70*/  LDS.128 R24, [R32] ;  /* 0x0000000020187984 */ /* 0x000ea20000000c00 */
[----:B------:R-:W-:Y:S01]  /*1d80*/  FFMA R104, R11, R34, R104 ;  /* 0x000000220b687223 */ /* 0x000fe20000000068 */
[C---:B------:R-:W-:Y:S01]  /*1d90*/  FFMA R77, R8.reuse, R35, R77 ;  /* 0x00000023084d7223 */ /* 0x040fe2000000004d */
        /* <DEDUP_REMOVED lines=19> */
[----:B------:R-:W-:Y:S01]  /*1ed0*/  FFMA R74, R11, R35, R74 ;  /* 0x000000230b4a7223 */ /* 0x000fe2000000004a */
[CC--:B------:R-:W-:Y:S01]  /*1ee0*/  FFMA R75, R8.reuse, R16.reuse, R75 ;  /* 0x00000010084b7223 */ /* 0x0c0fe2000000004b */
[-C--:B------:R-:W-:Y:S01]  /*1ef0*/  FFMA R52, R8, R19.reuse, R52 ;  /* 0x0000001308347223 */ /* 0x080fe20000000034 */
[CC--:B------:R-:W-:Y:S01]  /*1f00*/  FFMA R86, R9.reuse, R16.reuse, R86 ;  /* 0x0000001009567223 */ /* 0x0c0fe20000000056 */
[-C--:B------:R-:W-:Y:S01]  /*1f10*/  FFMA R82, R9, R19.reuse, R82 ;  /* 0x0000001309527223 */ /* 0x080fe20000000052 */
[CC--:B------:R-:W-:Y:S01]  /*1f20*/  FFMA R51, R10.reuse, R16.reuse, R51 ;  /* 0x000000100a337223 */ /* 0x0c0fe20000000033 */
[-C--:B------:R-:W-:Y:S01]  /*1f30*/  FFMA R54, R10, R19.reuse, R54 ;  /* 0x000000130a367223 */ /* 0x080fe20000000036 */
[C---:B------:R-:W-:Y:S01]  /*1f40*/  FFMA R72, R11.reuse, R16, R72 ;  /* 0x000000100b487223 */ /* 0x040fe20000000048 */
[----:B------:R-:W-:Y:S01]  /*1f50*/  FFMA R64, R11, R19, R64 ;  /* 0x000000130b407223 */ /* 0x000fe20000000040 */
[----:B------:R-:W-:Y:S01]  /*1f60*/  LEA R18, R18, UR5, 0x2 ;  /* 0x0000000512127c11 */ /* 0x000fe2000f8e10ff */
[CC--:B------:R-:W-:Y:S01]  /*1f70*/  FFMA R69, R28.reuse, R33.reuse, R69 ;  /* 0x000000211c457223 */ /* 0x0c0fe20000000045 */
[-C--:B------:R-:W-:Y:S01]  /*1f80*/  FFMA R46, R29, R33.reuse, R46 ;  /* 0x000000211d2e7223 */ /* 0x080fe2000000002e */
[C---:B------:R-:W-:Y:S01]  /*1f90*/  FFMA R48, R31.reuse, R33, R48 ;  /* 0x000000211f307223 */ /* 0x040fe20000000030 */
[-C--:B------:R-:W-:Y:S01]  /*1fa0*/  FFMA R45, R28, R34.reuse, R45 ;  /* 0x000000221c2d7223 */ /* 0x080fe2000000002d */
[-C--:B------:R-:W-:Y:S01]  /*1fb0*/  FFMA R109, R30, R34.reuse, R109 ;  /* 0x000000221e6d7223 */ /* 0x080fe2000000006d */
[----:B------:R-:W-:Y:S01]  /*1fc0*/  FFMA R106, R31, R34, R106 ;  /* 0x000000221f6a7223 */ /* 0x000fe2000000006a */
[-C--:B------:R-:W-:Y:S01]  /*1fd0*/  FFMA R15, R28, R35.reuse, R15 ;  /* 0x000000231c0f7223 */ /* 0x080fe2000000000f */
[-C--:B------:R-:W-:Y:S01]  /*1fe0*/  FFMA R50, R29, R35.reuse, R50 ;  /* 0x000000231d327223 */ /* 0x080fe20000000032 */
[-C--:B------:R-:W-:Y:S01]  /*1ff0*/  FFMA R111, R30, R35.reuse, R111 ;  /* 0x000000231e6f7223 */ /* 0x080fe2000000006f */
[----:B------:R-:W-:Y:S01]  /*2000*/  FFMA R14, R31, R35, R14 ;  /* 0x000000231f0e7223 */ /* 0x000fe2000000000e */
[CC--:B------:R-:W-:Y:S01]  /*2010*/  FFMA R90, R29.reuse, R16.reuse, R90 ;  /* 0x000000101d5a7223 */ /* 0x0c0fe2000000005a */
[-C--:B------:R-:W-:Y:S01]  /*2020*/  FFMA R56, R29, R19.reuse, R56 ;  /* 0x000000131d387223 */ /* 0x080fe20000000038 */
[----:B------:R-:W1:Y:S01]  /*2030*/  LDS.128 R8, [R97+0xd00] ;  /* 0x000d000061087984 */ /* 0x000e620000000c00 */
[-C--:B------:R-:W-:Y:S01]  /*2040*/  FFMA R53, R28, R16.reuse, R53 ;  /* 0x000000101c357223 */ /* 0x080fe20000000035 */
[-C--:B------:R-:W-:Y:S01]  /*2050*/  FFMA R29, R30, R16.reuse, R21 ;  /* 0x000000101e1d7223 */ /* 0x080fe20000000015 */
[-C--:B------:R-:W-:Y:S01]  /*2060*/  FFMA R28, R28, R19.reuse, R40 ;  /* 0x000000131c1c7223 */ /* 0x080fe20000000028 */
[-C--:B------:R-:W-:Y:S01]  /*2070*/  FFMA R30, R30, R19.reuse, R42 ;  /* 0x000000131e1e7223 */ /* 0x080fe2000000002a */
[C---:B------:R-:W-:Y:S01]  /*2080*/  FFMA R62, R31.reuse, R19, R62 ;  /* 0x000000131f3e7223 */ /* 0x040fe2000000003e */
[----:B------:R-:W-:Y:S01]  /*2090*/  FFMA R44, R31, R16, R44 ;  /* 0x000000101f2c7223 */ /* 0x000fe2000000002c */
[-C--:B0-----:R-:W-:Y:S01]  /*20a0*/  FFMA R19, R6, R37.reuse, R43 ;  /* 0x0000002506137223 */ /* 0x081fe2000000002b */
[-C--:B--2---:R-:W-:Y:S01]  /*20b0*/  FFMA R105, R24, R36.reuse, R105 ;  /* 0x0000002418697223 */ /* 0x084fe20000000069 */
        /* <DEDUP_REMOVED lines=22> */
[----:B------:R-:W-:Y:S01]  /*2220*/  LDS.128 R32, [R18+0x100] ;  /* 0x0001000012207984 */ /* 0x000fe20000000c00 */
[-C--:B------:R-:W-:Y:S01]  /*2230*/  FFMA R77, R24, R39.reuse, R77 ;  /* 0x00000027184d7223 */ /* 0x080fe2000000004d */
[-C--:B------:R-:W-:Y:S01]  /*2240*/  FFMA R88, R25, R39.reuse, R88 ;  /* 0x0000002719587223 */ /* 0x080fe20000000058 */
[-C--:B------:R-:W-:Y:S01]  /*2250*/  FFMA R61, R26, R39.reuse, R61 ;  /* 0x000000271a3d7223 */ /* 0x080fe2000000003d */
[----:B------:R-:W0:Y:S01]  /*2260*/  LDS.128 R40, [R97+0xe00] ;  /* 0x000e000061287984 */ /* 0x000e220000000c00 */
[-C--:B------:R-:W-:Y:S01]  /*2270*/  FFMA R74, R27, R39.reuse, R74 ;  /* 0x000000271b4a7223 */ /* 0x080fe2000000004a */
[-C--:B------:R-:W-:Y:S01]  /*2280*/  FFMA R15, R4, R39.reuse, R15 ;  /* 0x00000027040f7223 */ /* 0x080fe2000000000f */
[-C--:B------:R-:W-:Y:S01]  /*2290*/  FFMA R50, R5, R39.reuse, R50 ;  /* 0x0000002705327223 */ /* 0x080fe20000000032 */
[-C--:B------:R-:W-:Y:S01]  /*22a0*/  FFMA R111, R6, R39.reuse, R111 ;  /* 0x00000027066f7223 */ /* 0x080fe2000000006f */
[----:B------:R-:W-:Y:S01]  /*22b0*/  FFMA R110, R7, R39, R14 ;  /* 0x00000027076e7223 */ /* 0x000fe2000000000e */
[----:B------:R-:W2:Y:S01]  /*22c0*/  LDS.128 R20, [R18] ;  /* 0x0000000012147984 */ /* 0x000ea20000000c00 */
[C---:B-1----:R-:W-:Y:S01]  /*22d0*/  FFMA R51, R26.reuse, R8, R51 ;  /* 0x000000081a337223 */ /* 0x042fe20000000033 */
[C---:B------:R-:W-:Y:S01]  /*22e0*/  FFMA R78, R26.reuse, R9, R78 ;  /* 0x000000091a4e7223 */ /* 0x040fe2000000004e */
[C---:B------:R-:W-:Y:S01]  /*22f0*/  FFMA R49, R26.reuse, R10, R49 ;  /* 0x0000000a1a317223 */ /* 0x040fe20000000031 */
[----:B------:R-:W1:Y:S01]  /*2300*/  LDS.128 R36, [R97+0xf00] ;  /* 0x000f000061247984 */ /* 0x000e620000000c00 */
[----:B------:R-:W-:Y:S01]  /*2310*/  FFMA R54, R26, R11, R54 ;  /* 0x0000000b1a367223 */ /* 0x000fe20000000036 */
[C---:B------:R-:W-:Y:S01]  /*2320*/  FFMA R75, R24.reuse, R8, R75 ;  /* 0x00000008184b7223 */ /* 0x040fe2000000004b */
[C---:B------:R-:W-:Y:S01]  /*2330*/  FFMA R92, R24.reuse, R9, R92 ;  /* 0x00000009185c7223 */ /* 0x040fe2000000005c */
[C---:B------:R-:W-:Y:S01]  /*2340*/  FFMA R73, R24.reuse, R10, R73 ;  /* 0x0000000a18497223 */ /* 0x040fe20000000049 */
[-C--:B------:R-:W-:Y:S01]  /*2350*/  FFMA R52, R24, R11.reuse, R52 ;  /* 0x0000000b18347223 */ /* 0x080fe20000000034 */
[C---:B------:R-:W-:Y:S01]  /*2360*/  FFMA R26, R4.reuse, R11, R28 ;  /* 0x0000000b041a7223 */ /* 0x040fe2000000001c */
        /* <DEDUP_REMOVED lines=8> */
[CC--:B------:R-:W-:Y:S01]  /*23f0*/  FFMA R24, R4.reuse, R9.reuse, R76 ;  /* 0x0000000904187223 */ /* 0x0c0fe2000000004c */
[CC--:B------:R-:W-:Y:S01]  /*2400*/  FFMA R28, R5.reuse, R8.reuse, R90 ;  /* 0x00000008051c7223 */ /* 0x0c0fe2000000005a */
[C---:B------:R-:W-:Y:S01]  /*2410*/  FFMA R53, R4.reuse, R8, R53 ;  /* 0x0000000804357223 */ /* 0x040fe20000000035 */
[-C--:B------:R-:W-:Y:S01]  /*2420*/  FFMA R13, R4, R10.reuse, R13 ;  /* 0x0000000a040d7223 */ /* 0x080fe2000000000d */
        /* <DEDUP_REMOVED lines=11> */
[-C--:B0-----:R-:W-:Y:S01]  /*24e0*/  FFMA R29, R32, R41.reuse, R71 ;  /* 0x00000029201d7223 */ /* 0x081fe20000000047 */
[CC--:B------:R-:W-:Y:S01]  /*24f0*/  FFMA R10, R35.reuse, R40.reuse, R68 ;  /* 0x00000028230a7223 */ /* 0x0c0fe20000000044 */
[-C--:B------:R-:W-:Y:S01]  /*2500*/  FFMA R9, R34, R41.reuse, R19 ;  /* 0x0000002922097223 */ /* 0x080fe20000000013 */
[-C--:B------:R-:W-:Y:S01]  /*2510*/  FFMA R8, R35, R41.reuse, R48 ;  /* 0x0000002923087223 */ /* 0x080fe20000000030 */
[-C--:B------:R-:W-:Y:S01]  /*2520*/  FFMA R31, R32, R40.reuse, R59 ;  /* 0x00000028201f7223 */ /* 0x080fe2000000003b */
[-C--:B------:R-:W-:Y:S01]  /*2530*/  FFMA R12, R33, R40.reuse, R12 ;  /* 0x00000028210c7223 */ /* 0x080fe2000000000c */
[-C--:B--2---:R-:W-:Y:S01]  /*2540*/  FFMA R105, R20, R40.reuse, R105 ;  /* 0x0000002814697223 */ /* 0x084fe20000000069 */
[----:B------:R-:W-:Y:S01]  /*2550*/  FFMA R69, R22, R40, R107 ;  /* 0x0000002816457223 */ /* 0x000fe2000000006b */
[-C--:B------:R-:W-:Y:S01]  /*2560*/  FFMA R99, R20, R41.reuse, R99 ;  /* 0x0000002914637223 */ /* 0x080fe20000000063 */
[-C--:B------:R-:W-:Y:S01]  /*2570*/  FFMA R67, R22, R41.reuse, R67 ;  /* 0x0000002916437223 */ /* 0x080fe20000000043 */
[----:B------:R-:W-:Y:S01]  /*2580*/  FFMA R70, R23, R41, R16 ;  /* 0x0000002917467223 */ /* 0x000fe20000000010 */
[-C--:B------:R-:W-:Y:S01]  /*2590*/  FFMA R71, R20, R42.reuse, R113 ;  /* 0x0000002a14477223 */ /* 0x080fe20000000071 */
[----:B------:R-:W-:Y:S01]  /*25a0*/  FFMA R65, R22, R42, R65 ;  /* 0x0000002a16417223 */ /* 0x000fe20000000041 */
        /* <DEDUP_REMOVED lines=11> */
[----:B------:R-:W-:Y:S01]  /*2660*/  FFMA R80, R23, R40, R80 ;  /* 0x0000002817507223 */ /* 0x000fe20000000050 */
[C---:B------:R-:W-:Y:S01]  /*2670*/  FFMA R96, R21.reuse, R41, R96 ;  /* 0x0000002915607223 */ /* 0x040fe20000000060 */
[-C--:B------:R-:W-:Y:S01]  /*2680*/  FFMA R98, R21, R42.reuse, R98 ;  /* 0x0000002a15627223 */ /* 0x080fe20000000062 */
[----:B------:R-:W-:Y:S01]  /*2690*/  FFMA R68, R23, R42, R104 ;  /* 0x0000002a17447223 */ /* 0x000fe20000000068 */
[-C--:B------:R-:W-:Y:S01]  /*26a0*/  FFMA R88, R21, R43.reuse, R88 ;  /* 0x0000002b15587223 */ /* 0x080fe20000000058 */
        /* <DEDUP_REMOVED lines=10> */
[----:B------:R-:W-:Y:S01]  /*2750*/  FFMA R20, R32, R37, R24 ;  /* 0x0000002520147223 */ /* 0x000fe20000000018 */
[C---:B------:R-:W-:Y:S01]  /*2760*/  FFMA R22, R33.reuse, R36, R28 ;  /* 0x0000002421167223 */ /* 0x040fe2000000001c */
[----:B------:R-:W-:Y:S01]  /*2770*/  FFMA R3, R34, R40, R3 ;  /* 0x0000002822037223 */ /* 0x000fe20000000003 */
[C---:B------:R-:W-:Y:S01]  /*2780*/  FFMA R18, R33.reuse, R41, R46 ;  /* 0x0000002921127223 */ /* 0x040fe2000000002e */
[-C--:B------:R-:W-:Y:S01]  /*2790*/  FFMA R27, R32, R42.reuse, R45 ;  /* 0x0000002a201b7223 */ /* 0x080fe2000000002d */
[-C--:B------:R-:W-:Y:S01]  /*27a0*/  FFMA R14, R33, R42.reuse, R58 ;  /* 0x0000002a210e7223 */ /* 0x080fe2000000003a */
[-C--:B------:R-:W-:Y:S01]  /*27b0*/  FFMA R5, R34, R42.reuse, R109 ;  /* 0x0000002a22057223 */ /* 0x080fe2000000006d */
[C---:B------:R-:W-:Y:S01]  /*27c0*/  FFMA R6, R35.reuse, R42, R106 ;  /* 0x0000002a23067223 */ /* 0x040fe2000000006a */
[-C--:B------:R-:W-:Y:S01]  /*27d0*/  FFMA R15, R32, R43.reuse, R15 ;  /* 0x0000002b200f7223 */ /* 0x080fe2000000000f */
[-C--:B------:R-:W-:Y:S01]  /*27e0*/  FFMA R7, R34, R43.reuse, R111 ;  /* 0x0000002b22077223 */ /* 0x080fe2000000006f */
        /* <DEDUP_REMOVED lines=15> */
[----:B------:R-:W-:Y:S06]  /*28e0*/  BAR.SYNC.DEFER_BLOCKING 0x0 ;  /* 0x0000000000007b1d */ /* 0x000fec0000010000 */
[----:B------:R-:W-:Y:S05]  /*28f0*/  @!P0 BRA `(.L_x_4) ;  /* 0xffffffd800fc8947 */ /* 0x000fea000383ffff */
.L_x_3:
        /* <DEDUP_REMOVED lines=246> */
.L_x_5:
        /* <DEDUP_REMOVED lines=10> */
.L_x_7:


//--------------------- .nv.shared._Z23sgemmLab4RegSplitTilingILi64ELi64ELi8ELi4ELi4ELi2ELi2EEviiifPKfS1_fPf --------------------------
	.section	.nv.shared._Z23sgemmLab4RegSplitTilingILi64ELi64ELi8ELi4ELi4ELi2ELi2EEviiifPKfS1_fPf,"aw",@nobits
	.sectionflags	@""
	.align	4
.nv.shared._Z23sgemmLab4RegSplitTilingILi64ELi64ELi8ELi4ELi4ELi2ELi2EEviiifPKfS1_fPf:
	.zero		5120


//--------------------- .nv.shared.reserved.0     --------------------------
	.section	.nv.shared.reserved.0,"aw",@nobits
	.weak		__nv_reservedSMEM_offset_0_alias
	.size		__nv_reservedSMEM_offset_0_alias, 0, 64
	.other		__nv_reservedSMEM_offset_0_alias,@"STO_CUDA_RESERVED_SHARED STV_DEFAULT"
__nv_reservedSMEM_offset_0_alias:
	.zero		0
	.zero		64


//--------------------- .nv.shared._Z23sgemmLab4RegSplitTilingILi128ELi128ELi8ELi4ELi4ELi2ELi2EEviiifPKfS1_fPf --------------------------
	.section	.nv.shared._Z23sgemmLab4RegSplitTilingILi128ELi128ELi8ELi4ELi4ELi2ELi2EEviiifPKfS1_fPf,"aw",@nobits
	.sectionflags	@""
	.align	4
.nv.shared._Z23sgemmLab4RegSplitTilingILi128ELi128ELi8ELi4ELi4ELi2ELi2EEviiifPKfS1_fPf:
	.zero		9216


//--------------------- .nv.constant0._Z23sgemmLab4RegSplitTilingILi64ELi64ELi8ELi4ELi4ELi2ELi2EEviiifPKfS1_fPf --------------------------
	.section	.nv.constant0._Z23sgemmLab4RegSplitTilingILi64ELi64ELi8ELi4ELi4ELi2ELi2EEviiifPKfS1_fPf,"a",@progbits
	.sectionflags	@""
	.align	4
.nv.constant0._Z23sgemmLab4RegSplitTilingILi64ELi64ELi8ELi4ELi4ELi2ELi2EEviiifPKfS1_fPf:
	.zero		944


//--------------------- .nv.constant0._Z23sgemmLab4RegSplitTilingILi128ELi128ELi8ELi4ELi4ELi2ELi2EEviiifPKfS1_fPf --------------------------
	.section	.nv.constant0._Z23sgemmLab4RegSplitTilingILi128ELi128ELi8ELi4ELi4ELi2ELi2EEviiifPKfS1_fPf,"a",@progbits
	.sectionflags	@""
	.align	4
.nv.constant0._Z23sgemmLab4RegSplitTilingILi128ELi128ELi8ELi4ELi4ELi2ELi2EEviiifPKfS1_fPf:
	.zero		944


//--------------------- SYMBOLS --------------------------

	.type		.nv.reservedSmem.offset0,@object
	.size		.nv.reservedSmem.offset0,0x4
	.type		.nv.reservedSmem.cap,@object
	.size		.nv.reservedSmem.cap,0x4
